//
// Generated by NVIDIA NVVM Compiler
//
// Compiler Build ID: CL-36424714
// Cuda compilation tools, release 13.0, V13.0.88
// Based on NVVM 20.0.0
//

.version 9.0
.target sm_100
.address_size 64

	// .globl	_Z20max_reduction_kernelPKfPfi
// _ZZ20max_reduction_kernelPKfPfiE5sdata has been demoted
// _ZZ16final_max_kernelPKfPfiE5sdata has been demoted
// _ZZ14exp_sum_kernelPKfPfS0_S1_iE5sdata has been demoted

.visible .entry _Z20max_reduction_kernelPKfPfi(
	.param .u64 .ptr .align 1 _Z20max_reduction_kernelPKfPfi_param_0,
	.param .u64 .ptr .align 1 _Z20max_reduction_kernelPKfPfi_param_1,
	.param .u32 _Z20max_reduction_kernelPKfPfi_param_2
)
{
	.reg .pred 	%p<11>;
	.reg .b32 	%r<9>;
	.reg .b32 	%f<30>;
	.reg .b64 	%rd<9>;
	// demoted variable
	.shared .align 4 .b8 _ZZ20max_reduction_kernelPKfPfiE5sdata[1024];
	ld.param.u64 	%rd1, [_Z20max_reduction_kernelPKfPfi_param_0];
	ld.param.u64 	%rd2, [_Z20max_reduction_kernelPKfPfi_param_1];
	ld.param.u32 	%r5, [_Z20max_reduction_kernelPKfPfi_param_2];
	mov.u32 	%r1, %tid.x;
	mov.u32 	%r2, %ctaid.x;
	mov.u32 	%r6, %ntid.x;
	mad.lo.s32 	%r3, %r2, %r6, %r1;
	setp.ge.u32 	%p1, %r3, %r5;
	mov.f32 	%f29, 0fFF7FFFFF;
	@%p1 bra 	$L__BB0_2;
	cvta.to.global.u64 	%rd3, %rd1;
	mul.wide.u32 	%rd4, %r3, 4;
	add.s64 	%rd5, %rd3, %rd4;
	ld.global.nc.f32 	%f29, [%rd5];
$L__BB0_2:
	shl.b32 	%r7, %r1, 2;
	mov.u32 	%r8, _ZZ20max_reduction_kernelPKfPfiE5sdata;
	add.s32 	%r4, %r8, %r7;
	st.shared.f32 	[%r4], %f29;
	bar.sync 	0;
	setp.gt.u32 	%p2, %r1, 127;
	@%p2 bra 	$L__BB0_4;
	ld.shared.f32 	%f4, [%r4];
	ld.shared.f32 	%f5, [%r4+512];
	max.f32 	%f6, %f4, %f5;
	st.shared.f32 	[%r4], %f6;
$L__BB0_4:
	bar.sync 	0;
	setp.gt.u32 	%p3, %r1, 63;
	@%p3 bra 	$L__BB0_6;
	ld.shared.f32 	%f7, [%r4];
	ld.shared.f32 	%f8, [%r4+256];
	max.f32 	%f9, %f7, %f8;
	st.shared.f32 	[%r4], %f9;
$L__BB0_6:
	bar.sync 	0;
	setp.gt.u32 	%p4, %r1, 31;
	@%p4 bra 	$L__BB0_8;
	ld.shared.f32 	%f10, [%r4];
	ld.shared.f32 	%f11, [%r4+128];
	max.f32 	%f12, %f10, %f11;
	st.shared.f32 	[%r4], %f12;
$L__BB0_8:
	bar.sync 	0;
	setp.gt.u32 	%p5, %r1, 15;
	@%p5 bra 	$L__BB0_10;
	ld.shared.f32 	%f13, [%r4];
	ld.shared.f32 	%f14, [%r4+64];
	max.f32 	%f15, %f13, %f14;
	st.shared.f32 	[%r4], %f15;
$L__BB0_10:
	bar.sync 	0;
	setp.gt.u32 	%p6, %r1, 7;
	@%p6 bra 	$L__BB0_12;
	ld.shared.f32 	%f16, [%r4];
	ld.shared.f32 	%f17, [%r4+32];
	max.f32 	%f18, %f16, %f17;
	st.shared.f32 	[%r4], %f18;
$L__BB0_12:
	bar.sync 	0;
	setp.gt.u32 	%p7, %r1, 3;
	@%p7 bra 	$L__BB0_14;
	ld.shared.f32 	%f19, [%r4];
	ld.shared.f32 	%f20, [%r4+16];
	max.f32 	%f21, %f19, %f20;
	st.shared.f32 	[%r4], %f21;
$L__BB0_14:
	bar.sync 	0;
	setp.gt.u32 	%p8, %r1, 1;
	@%p8 bra 	$L__BB0_16;
	ld.shared.f32 	%f22, [%r4];
	ld.shared.f32 	%f23, [%r4+8];
	max.f32 	%f24, %f22, %f23;
	st.shared.f32 	[%r4], %f24;
$L__BB0_16:
	bar.sync 	0;
	setp.ne.s32 	%p9, %r1, 0;
	@%p9 bra 	$L__BB0_18;
	ld.shared.f32 	%f25, [%r4];
	ld.shared.f32 	%f26, [_ZZ20max_reduction_kernelPKfPfiE5sdata+4];
	max.f32 	%f27, %f25, %f26;
	st.shared.f32 	[%r4], %f27;
$L__BB0_18:
	setp.ne.s32 	%p10, %r1, 0;
	bar.sync 	0;
	@%p10 bra 	$L__BB0_20;
	ld.shared.f32 	%f28, [_ZZ20max_reduction_kernelPKfPfiE5sdata];
	cvta.to.global.u64 	%rd6, %rd2;
	mul.wide.u32 	%rd7, %r2, 4;
	add.s64 	%rd8, %rd6, %rd7;
	st.global.f32 	[%rd8], %f28;
$L__BB0_20:
	ret;

}
	// .globl	_Z16final_max_kernelPKfPfi
.visible .entry _Z16final_max_kernelPKfPfi(
	.param .u64 .ptr .align 1 _Z16final_max_kernelPKfPfi_param_0,
	.param .u64 .ptr .align 1 _Z16final_max_kernelPKfPfi_param_1,
	.param .u32 _Z16final_max_kernelPKfPfi_param_2
)
{
	.reg .pred 	%p<11>;
	.reg .b32 	%r<6>;
	.reg .b32 	%f<30>;
	.reg .b64 	%rd<7>;
	// demoted variable
	.shared .align 4 .b8 _ZZ16final_max_kernelPKfPfiE5sdata[1024];
	ld.param.u64 	%rd1, [_Z16final_max_kernelPKfPfi_param_0];
	ld.param.u64 	%rd2, [_Z16final_max_kernelPKfPfi_param_1];
	ld.param.u32 	%r3, [_Z16final_max_kernelPKfPfi_param_2];
	mov.u32 	%r1, %tid.x;
	setp.ge.u32 	%p1, %r1, %r3;
	mov.f32 	%f29, 0fFF7FFFFF;
	@%p1 bra 	$L__BB1_2;
	cvta.to.global.u64 	%rd3, %rd1;
	mul.wide.u32 	%rd4, %r1, 4;
	add.s64 	%rd5, %rd3, %rd4;
	ld.global.nc.f32 	%f29, [%rd5];
$L__BB1_2:
	shl.b32 	%r4, %r1, 2;
	mov.u32 	%r5, _ZZ16final_max_kernelPKfPfiE5sdata;
	add.s32 	%r2, %r5, %r4;
	st.shared.f32 	[%r2], %f29;
	bar.sync 	0;
	setp.gt.u32 	%p2, %r1, 127;
	@%p2 bra 	$L__BB1_4;
	ld.shared.f32 	%f4, [%r2];
	ld.shared.f32 	%f5, [%r2+512];
	max.f32 	%f6, %f4, %f5;
	st.shared.f32 	[%r2], %f6;
$L__BB1_4:
	bar.sync 	0;
	setp.gt.u32 	%p3, %r1, 63;
	@%p3 bra 	$L__BB1_6;
	ld.shared.f32 	%f7, [%r2];
	ld.shared.f32 	%f8, [%r2+256];
	max.f32 	%f9, %f7, %f8;
	st.shared.f32 	[%r2], %f9;
$L__BB1_6:
	bar.sync 	0;
	setp.gt.u32 	%p4, %r1, 31;
	@%p4 bra 	$L__BB1_8;
	ld.shared.f32 	%f10, [%r2];
	ld.shared.f32 	%f11, [%r2+128];
	max.f32 	%f12, %f10, %f11;
	st.shared.f32 	[%r2], %f12;
$L__BB1_8:
	bar.sync 	0;
	setp.gt.u32 	%p5, %r1, 15;
	@%p5 bra 	$L__BB1_10;
	ld.shared.f32 	%f13, [%r2];
	ld.shared.f32 	%f14, [%r2+64];
	max.f32 	%f15, %f13, %f14;
	st.shared.f32 	[%r2], %f15;
$L__BB1_10:
	bar.sync 	0;
	setp.gt.u32 	%p6, %r1, 7;
	@%p6 bra 	$L__BB1_12;
	ld.shared.f32 	%f16, [%r2];
	ld.shared.f32 	%f17, [%r2+32];
	max.f32 	%f18, %f16, %f17;
	st.shared.f32 	[%r2], %f18;
$L__BB1_12:
	bar.sync 	0;
	setp.gt.u32 	%p7, %r1, 3;
	@%p7 bra 	$L__BB1_14;
	ld.shared.f32 	%f19, [%r2];
	ld.shared.f32 	%f20, [%r2+16];
	max.f32 	%f21, %f19, %f20;
	st.shared.f32 	[%r2], %f21;
$L__BB1_14:
	bar.sync 	0;
	setp.gt.u32 	%p8, %r1, 1;
	@%p8 bra 	$L__BB1_16;
	ld.shared.f32 	%f22, [%r2];
	ld.shared.f32 	%f23, [%r2+8];
	max.f32 	%f24, %f22, %f23;
	st.shared.f32 	[%r2], %f24;
$L__BB1_16:
	bar.sync 	0;
	setp.ne.s32 	%p9, %r1, 0;
	@%p9 bra 	$L__BB1_18;
	ld.shared.f32 	%f25, [%r2];
	ld.shared.f32 	%f26, [_ZZ16final_max_kernelPKfPfiE5sdata+4];
	max.f32 	%f27, %f25, %f26;
	st.shared.f32 	[%r2], %f27;
$L__BB1_18:
	setp.ne.s32 	%p10, %r1, 0;
	bar.sync 	0;
	@%p10 bra 	$L__BB1_20;
	ld.shared.f32 	%f28, [_ZZ16final_max_kernelPKfPfiE5sdata];
	cvta.to.global.u64 	%rd6, %rd2;
	st.global.f32 	[%rd6], %f28;
$L__BB1_20:
	ret;

}
	// .globl	_Z14exp_sum_kernelPKfPfS0_S1_i
.visible .entry _Z14exp_sum_kernelPKfPfS0_S1_i(
	.param .u64 .ptr .align 1 _Z14exp_sum_kernelPKfPfS0_S1_i_param_0,
	.param .u64 .ptr .align 1 _Z14exp_sum_kernelPKfPfS0_S1_i_param_1,
	.param .u64 .ptr .align 1 _Z14exp_sum_kernelPKfPfS0_S1_i_param_2,
	.param .u64 .ptr .align 1 _Z14exp_sum_kernelPKfPfS0_S1_i_param_3,
	.param .u32 _Z14exp_sum_kernelPKfPfS0_S1_i_param_4
)
{
	.reg .pred 	%p<11>;
	.reg .b32 	%r<11>;
	.reg .b32 	%f<44>;
	.reg .b64 	%rd<14>;
	// demoted variable
	.shared .align 4 .b8 _ZZ14exp_sum_kernelPKfPfS0_S1_iE5sdata[1024];
	ld.param.u64 	%rd1, [_Z14exp_sum_kernelPKfPfS0_S1_i_param_0];
	ld.param.u64 	%rd2, [_Z14exp_sum_kernelPKfPfS0_S1_i_param_1];
	ld.param.u64 	%rd3, [_Z14exp_sum_kernelPKfPfS0_S1_i_param_2];
	ld.param.u64 	%rd4, [_Z14exp_sum_kernelPKfPfS0_S1_i_param_3];
	ld.param.u32 	%r5, [_Z14exp_sum_kernelPKfPfS0_S1_i_param_4];
	mov.u32 	%r1, %tid.x;
	mov.u32 	%r2, %ctaid.x;
	mov.u32 	%r6, %ntid.x;
	mad.lo.s32 	%r3, %r2, %r6, %r1;
	setp.ge.u32 	%p1, %r3, %r5;
	mov.f32 	%f43, 0f00000000;
	@%p1 bra 	$L__BB2_2;
	cvta.to.global.u64 	%rd5, %rd1;
	cvta.to.global.u64 	%rd6, %rd3;
	cvta.to.global.u64 	%rd7, %rd2;
	mul.wide.u32 	%rd8, %r3, 4;
	add.s64 	%rd9, %rd5, %rd8;
	ld.global.nc.f32 	%f4, [%rd9];
	ld.global.nc.f32 	%f5, [%rd6];
	sub.f32 	%f6, %f4, %f5;
	fma.rn.f32 	%f7, %f6, 0f3BBB989D, 0f3F000000;
	cvt.sat.f32.f32 	%f8, %f7;
	mov.f32 	%f9, 0f4B400001;
	mov.f32 	%f10, 0f437C0000;
	fma.rm.f32 	%f11, %f8, %f10, %f9;
	add.f32 	%f12, %f11, 0fCB40007F;
	neg.f32 	%f13, %f12;
	fma.rn.f32 	%f14, %f6, 0f3FB8AA3B, %f13;
	fma.rn.f32 	%f15, %f6, 0f32A57060, %f14;
	mov.b32 	%r7, %f11;
	shl.b32 	%r8, %r7, 23;
	mov.b32 	%f16, %r8;
	ex2.approx.ftz.f32 	%f17, %f15;
	mul.f32 	%f43, %f17, %f16;
	add.s64 	%rd10, %rd7, %rd8;
	st.global.f32 	[%rd10], %f43;
$L__BB2_2:
	shl.b32 	%r9, %r1, 2;
	mov.u32 	%r10, _ZZ14exp_sum_kernelPKfPfS0_S1_iE5sdata;
	add.s32 	%r4, %r10, %r9;
	st.shared.f32 	[%r4], %f43;
	bar.sync 	0;
	setp.gt.u32 	%p2, %r1, 127;
	@%p2 bra 	$L__BB2_4;
	ld.shared.f32 	%f18, [%r4+512];
	ld.shared.f32 	%f19, [%r4];
	add.f32 	%f20, %f18, %f19;
	st.shared.f32 	[%r4], %f20;
$L__BB2_4:
	bar.sync 	0;
	setp.gt.u32 	%p3, %r1, 63;
	@%p3 bra 	$L__BB2_6;
	ld.shared.f32 	%f21, [%r4+256];
	ld.shared.f32 	%f22, [%r4];
	add.f32 	%f23, %f21, %f22;
	st.shared.f32 	[%r4], %f23;
$L__BB2_6:
	bar.sync 	0;
	setp.gt.u32 	%p4, %r1, 31;
	@%p4 bra 	$L__BB2_8;
	ld.shared.f32 	%f24, [%r4+128];
	ld.shared.f32 	%f25, [%r4];
	add.f32 	%f26, %f24, %f25;
	st.shared.f32 	[%r4], %f26;
$L__BB2_8:
	bar.sync 	0;
	setp.gt.u32 	%p5, %r1, 15;
	@%p5 bra 	$L__BB2_10;
	ld.shared.f32 	%f27, [%r4+64];
	ld.shared.f32 	%f28, [%r4];
	add.f32 	%f29, %f27, %f28;
	st.shared.f32 	[%r4], %f29;
$L__BB2_10:
	bar.sync 	0;
	setp.gt.u32 	%p6, %r1, 7;
	@%p6 bra 	$L__BB2_12;
	ld.shared.f32 	%f30, [%r4+32];
	ld.shared.f32 	%f31, [%r4];
	add.f32 	%f32, %f30, %f31;
	st.shared.f32 	[%r4], %f32;
$L__BB2_12:
	bar.sync 	0;
	setp.gt.u32 	%p7, %r1, 3;
	@%p7 bra 	$L__BB2_14;
	ld.shared.f32 	%f33, [%r4+16];
	ld.shared.f32 	%f34, [%r4];
	add.f32 	%f35, %f33, %f34;
	st.shared.f32 	[%r4], %f35;
$L__BB2_14:
	bar.sync 	0;
	setp.gt.u32 	%p8, %r1, 1;
	@%p8 bra 	$L__BB2_16;
	ld.shared.f32 	%f36, [%r4+8];
	ld.shared.f32 	%f37, [%r4];
	add.f32 	%f38, %f36, %f37;
	st.shared.f32 	[%r4], %f38;
$L__BB2_16:
	bar.sync 	0;
	setp.ne.s32 	%p9, %r1, 0;
	@%p9 bra 	$L__BB2_18;
	ld.shared.f32 	%f39, [_ZZ14exp_sum_kernelPKfPfS0_S1_iE5sdata+4];
	ld.shared.f32 	%f40, [%r4];
	add.f32 	%f41, %f39, %f40;
	st.shared.f32 	[%r4], %f41;
$L__BB2_18:
	setp.ne.s32 	%p10, %r1, 0;
	bar.sync 	0;
	@%p10 bra 	$L__BB2_20;
	ld.shared.f32 	%f42, [_ZZ14exp_sum_kernelPKfPfS0_S1_iE5sdata];
	cvta.to.global.u64 	%rd11, %rd4;
	mul.wide.u32 	%rd12, %r2, 4;
	add.s64 	%rd13, %rd11, %rd12;
	st.global.f32 	[%rd13], %f42;
$L__BB2_20:
	ret;

}
	// .globl	_Z27final_sum_and_divide_kernelPKfS0_Pfi
.visible .entry _Z27final_sum_and_divide_kernelPKfS0_Pfi(
	.param .u64 .ptr .align 1 _Z27final_sum_and_divide_kernelPKfS0_Pfi_param_0,
	.param .u64 .ptr .align 1 _Z27final_sum_and_divide_kernelPKfS0_Pfi_param_1,
	.param .u64 .ptr .align 1 _Z27final_sum_and_divide_kernelPKfS0_Pfi_param_2,
	.param .u32 _Z27final_sum_and_divide_kernelPKfS0_Pfi_param_3
)
{
	.reg .pred 	%p<2>;
	.reg .b32 	%r<6>;
	.reg .b32 	%f<4>;
	.reg .b64 	%rd<10>;

	ld.param.u64 	%rd1, [_Z27final_sum_and_divide_kernelPKfS0_Pfi_param_0];
	ld.param.u64 	%rd2, [_Z27final_sum_and_divide_kernelPKfS0_Pfi_param_1];
	ld.param.u64 	%rd3, [_Z27final_sum_and_divide_kernelPKfS0_Pfi_param_2];
	ld.param.u32 	%r2, [_Z27final_sum_and_divide_kernelPKfS0_Pfi_param_3];
	mov.u32 	%r3, %ctaid.x;
	mov.u32 	%r4, %ntid.x;
	mov.u32 	%r5, %tid.x;
	mad.lo.s32 	%r1, %r3, %r4, %r5;
	setp.ge.s32 	%p1, %r1, %r2;
	@%p1 bra 	$L__BB3_2;
	cvta.to.global.u64 	%rd4, %rd1;
	cvta.to.global.u64 	%rd5, %rd2;
	cvta.to.global.u64 	%rd6, %rd3;
	mul.wide.s32 	%rd7, %r1, 4;
	add.s64 	%rd8, %rd4, %rd7;
	ld.global.nc.f32 	%f1, [%rd8];
	ld.global.nc.f32 	%f2, [%rd5];
	div.rn.f32 	%f3, %f1, %f2;
	add.s64 	%rd9, %rd6, %rd7;
	st.global.f32 	[%rd9], %f3;
$L__BB3_2:
	ret;

}


// ===== COMPILED SASS (sm_100) =====

	.target	sm_100

	.elftype	@"ET_EXEC"


//--------------------- .note.nv.tkinfo           --------------------------
	.section	.note.nv.tkinfo,"",@"SHT_NOTE"
	.sectionflags	@"SHF_NOTE_NV_TKINFO"
	.tkinfo
        /*0018*/ 	.word	0x00000002
        /*0030*/ 	.string	""
        /*0030*/ 	.string	"ptxas"
        /*0030*/ 	.string	"Cuda compilation tools, release 13.0, V13.0.88"
        /*0030*/ 	.string	"Build cuda_13.0.r13.0/compiler.36424714_0"
        /*0030*/ 	.string	"-arch sm_100 -m 64 "



//--------------------- .note.nv.cuinfo           --------------------------
	.section	.note.nv.cuinfo,"",@"SHT_NOTE"
	.sectionflags	@"SHF_NOTE_NV_CUINFO"
        /*0018*/ 	.short	0x0002
        /*001a*/ 	.short	0x0064
        /*001c*/ 	.short	0x0082
	.zero		2


//--------------------- .nv.info                  --------------------------
	.section	.nv.info,"",@"SHT_CUDA_INFO"
	.align	4


	//----- nvinfo : EIATTR_REGCOUNT
	.align		4
        /*0000*/ 	.byte	0x04, 0x2f
        /*0002*/ 	.short	(.L_1 - .L_0)
	.align		4
.L_0:
        /*0004*/ 	.word	index@(_Z20max_reduction_kernelPKfPfi)
        /*0008*/ 	.word	0x0000000c


	//----- nvinfo : EIATTR_FRAME_SIZE
	.align		4
.L_1:
        /*000c*/ 	.byte	0x04, 0x11
        /*000e*/ 	.short	(.L_3 - .L_2)
	.align		4
.L_2:
        /*0010*/ 	.word	index@(_Z20max_reduction_kernelPKfPfi)
        /*0014*/ 	.word	0x00000000


	//----- nvinfo : EIATTR_REGCOUNT
	.align		4
.L_3:
        /*0018*/ 	.byte	0x04, 0x2f
        /*001a*/ 	.short	(.L_5 - .L_4)
	.align		4
.L_4:
        /*001c*/ 	.word	index@(_Z16final_max_kernelPKfPfi)
        /*0020*/ 	.word	0x0000000c


	//----- nvinfo : EIATTR_FRAME_SIZE
	.align		4
.L_5:
        /*0024*/ 	.byte	0x04, 0x11
        /*0026*/ 	.short	(.L_7 - .L_6)
	.align		4
.L_6:
        /*0028*/ 	.word	index@(_Z16final_max_kernelPKfPfi)
        /*002c*/ 	.word	0x00000000


	//----- nvinfo : EIATTR_REGCOUNT
	.align		4
.L_7:
        /*0030*/ 	.byte	0x04, 0x2f
        /*0032*/ 	.short	(.L_9 - .L_8)
	.align		4
.L_8:
        /*0034*/ 	.word	index@(_Z14exp_sum_kernelPKfPfS0_S1_i)
        /*0038*/ 	.word	0x00000010


	//----- nvinfo : EIATTR_FRAME_SIZE
	.align		4
.L_9:
        /*003c*/ 	.byte	0x04, 0x11
        /*003e*/ 	.short	(.L_11 - .L_10)
	.align		4
.L_10:
        /*0040*/ 	.word	index@(_Z14exp_sum_kernelPKfPfS0_S1_i)
        /*0044*/ 	.word	0x00000000


	//----- nvinfo : EIATTR_REGCOUNT
	.align		4
.L_11:
        /*0048*/ 	.byte	0x04, 0x2f
        /*004a*/ 	.short	(.L_13 - .L_12)
	.align		4
.L_12:
        /*004c*/ 	.word	index@(_Z27final_sum_and_divide_kernelPKfS0_Pfi)
        /*0050*/ 	.word	0x00000010


	//----- nvinfo : EIATTR_FRAME_SIZE
	.align		4
.L_13:
        /*0054*/ 	.byte	0x04, 0x11
        /*0056*/ 	.short	(.L_15 - .L_14)
	.align		4
.L_14:
        /*0058*/ 	.word	index@($__internal_0_$__cuda_sm3x_div_rn_noftz_f32_slowpath)
        /*005c*/ 	.word	0x00000000


	//----- nvinfo : EIATTR_FRAME_SIZE
	.align		4
.L_15:
        /*0060*/ 	.byte	0x04, 0x11
        /*0062*/ 	.short	(.L_17 - .L_16)
	.align		4
.L_16:
        /*0064*/ 	.word	index@(_Z27final_sum_and_divide_kernelPKfS0_Pfi)
        /*0068*/ 	.word	0x00000000


	//----- nvinfo : EIATTR_MIN_STACK_SIZE
	.align		4
.L_17:
        /*006c*/ 	.byte	0x04, 0x12
        /*006e*/ 	.short	(.L_19 - .L_18)
	.align		4
.L_18:
        /*0070*/ 	.word	index@(_Z27final_sum_and_divide_kernelPKfS0_Pfi)
        /*0074*/ 	.word	0x00000000


	//----- nvinfo : EIATTR_MIN_STACK_SIZE
	.align		4
.L_19:
        /*0078*/ 	.byte	0x04, 0x12
        /*007a*/ 	.short	(.L_21 - .L_20)
	.align		4
.L_20:
        /*007c*/ 	.word	index@(_Z14exp_sum_kernelPKfPfS0_S1_i)
        /*0080*/ 	.word	0x00000000


	//----- nvinfo : EIATTR_MIN_STACK_SIZE
	.align		4
.L_21:
        /*0084*/ 	.byte	0x04, 0x12
        /*0086*/ 	.short	(.L_23 - .L_22)
	.align		4
.L_22:
        /*0088*/ 	.word	index@(_Z16final_max_kernelPKfPfi)
        /*008c*/ 	.word	0x00000000


	//----- nvinfo : EIATTR_MIN_STACK_SIZE
	.align		4
.L_23:
        /*0090*/ 	.byte	0x04, 0x12
        /*0092*/ 	.short	(.L_25 - .L_24)
	.align		4
.L_24:
        /*0094*/ 	.word	index@(_Z20max_reduction_kernelPKfPfi)
        /*0098*/ 	.word	0x00000000
.L_25:


//--------------------- .nv.compat                --------------------------
	.section	.nv.compat,"",@"SHT_CUDA_COMPAT_INFO"
	.align	4
        /*0000*/ 	.byte	0x02, 0x09, 0x00, 0x00, 0x02, 0x02, 0x01, 0x00, 0x02, 0x05, 0x05, 0x00, 0x03, 0x07, 0x01, 0x01
        /*0010*/ 	.byte	0x02, 0x03, 0x00, 0x00, 0x02, 0x06, 0x01, 0x00, 0x04, 0x0b, 0x08, 0x00, 0x01, 0x00, 0x00, 0x00
        /*0020*/ 	.byte	0x00, 0x00, 0x00, 0x00


//--------------------- .nv.info._Z27final_sum_and_divide_kernelPKfS0_Pfi --------------------------
	.section	.nv.info._Z27final_sum_and_divide_kernelPKfS0_Pfi,"",@"SHT_CUDA_INFO"
	.sectionflags	@""
	.align	4


	//----- nvinfo : EIATTR_CUDA_API_VERSION
	.align		4
        /*0000*/ 	.byte	0x04, 0x37
        /*0002*/ 	.short	(.L_27 - .L_26)
.L_26:
        /*0004*/ 	.word	0x00000082


	//----- nvinfo : EIATTR_KPARAM_INFO
	.align		4
.L_27:
        /*0008*/ 	.byte	0x04, 0x17
        /*000a*/ 	.short	(.L_29 - .L_28)
.L_28:
        /*000c*/ 	.word	0x00000000
        /*0010*/ 	.short	0x0003
        /*0012*/ 	.short	0x0018
        /*0014*/ 	.byte	0x00, 0xf0, 0x11, 0x00


	//----- nvinfo : EIATTR_KPARAM_INFO
	.align		4
.L_29:
        /*0018*/ 	.byte	0x04, 0x17
        /*001a*/ 	.short	(.L_31 - .L_30)
.L_30:
        /*001c*/ 	.word	0x00000000
        /*0020*/ 	.short	0x0002
        /*0022*/ 	.short	0x0010
        /*0024*/ 	.byte	0x00, 0xf5, 0x21, 0x00


	//----- nvinfo : EIATTR_KPARAM_INFO
	.align		4
.L_31:
        /*0028*/ 	.byte	0x04, 0x17
        /*002a*/ 	.short	(.L_33 - .L_32)
.L_32:
        /*002c*/ 	.word	0x00000000
        /*0030*/ 	.short	0x0001
        /*0032*/ 	.short	0x0008
        /*0034*/ 	.byte	0x00, 0xf5, 0x21, 0x00


	//----- nvinfo : EIATTR_KPARAM_INFO
	.align		4
.L_33:
        /*0038*/ 	.byte	0x04, 0x17
        /*003a*/ 	.short	(.L_35 - .L_34)
.L_34:
        /*003c*/ 	.word	0x00000000
        /*0040*/ 	.short	0x0000
        /*0042*/ 	.short	0x0000
        /*0044*/ 	.byte	0x00, 0xf5, 0x21, 0x00


	//----- nvinfo : EIATTR_SPARSE_MMA_MASK
	.align		4
.L_35:
        /*0048*/ 	.byte	0x03, 0x50
        /*004a*/ 	.short	0x0000


	//----- nvinfo : EIATTR_MAXREG_COUNT
	.align		4
        /*004c*/ 	.byte	0x03, 0x1b
        /*004e*/ 	.short	0x00ff


	//----- nvinfo : EIATTR_MERCURY_ISA_VERSION
	.align		4
        /*0050*/ 	.byte	0x03, 0x5f
        /*0052*/ 	.short	0x0101


	//----- nvinfo : EIATTR_VRC_CTA_INIT_COUNT
	.align		4
        /*0054*/ 	.byte	0x02, 0x4a
	.zero		1
	.zero		1


	//----- nvinfo : EIATTR_EXIT_INSTR_OFFSETS
	.align		4
        /*0058*/ 	.byte	0x04, 0x1c
        /*005a*/ 	.short	(.L_37 - .L_36)


	//   ....[0]....
.L_36:
        /*005c*/ 	.word	0x00000070


	//   ....[1]....
        /*0060*/ 	.word	0x000001e0


	//----- nvinfo : EIATTR_CRS_STACK_SIZE
	.align		4
.L_37:
        /*0064*/ 	.byte	0x04, 0x1e
        /*0066*/ 	.short	(.L_39 - .L_38)
.L_38:
        /*0068*/ 	.word	0x00000000


	//----- nvinfo : EIATTR_CBANK_PARAM_SIZE
	.align		4
.L_39:
        /*006c*/ 	.byte	0x03, 0x19
        /*006e*/ 	.short	0x001c


	//----- nvinfo : EIATTR_PARAM_CBANK
	.align		4
        /*0070*/ 	.byte	0x04, 0x0a
        /*0072*/ 	.short	(.L_41 - .L_40)
	.align		4
.L_40:
        /*0074*/ 	.word	index@(.nv.constant0._Z27final_sum_and_divide_kernelPKfS0_Pfi)
        /*0078*/ 	.short	0x0380
        /*007a*/ 	.short	0x001c


	//----- nvinfo : EIATTR_SW_WAR
	.align		4
.L_41:
        /*007c*/ 	.byte	0x04, 0x36
        /*007e*/ 	.short	(.L_43 - .L_42)
.L_42:
        /*0080*/ 	.word	0x00000008
.L_43:


//--------------------- .nv.info._Z14exp_sum_kernelPKfPfS0_S1_i --------------------------
	.section	.nv.info._Z14exp_sum_kernelPKfPfS0_S1_i,"",@"SHT_CUDA_INFO"
	.sectionflags	@""
	.align	4


	//----- nvinfo : EIATTR_CUDA_API_VERSION
	.align		4
        /*0000*/ 	.byte	0x04, 0x37
        /*0002*/ 	.short	(.L_45 - .L_44)
.L_44:
        /*0004*/ 	.word	0x00000082


	//----- nvinfo : EIATTR_KPARAM_INFO
	.align		4
.L_45:
        /*0008*/ 	.byte	0x04, 0x17
        /*000a*/ 	.short	(.L_47 - .L_46)
.L_46:
        /*000c*/ 	.word	0x00000000
        /*0010*/ 	.short	0x0004
        /*0012*/ 	.short	0x0020
        /*0014*/ 	.byte	0x00, 0xf0, 0x11, 0x00


	//----- nvinfo : EIATTR_KPARAM_INFO
	.align		4
.L_47:
        /*0018*/ 	.byte	0x04, 0x17
        /*001a*/ 	.short	(.L_49 - .L_48)
.L_48:
        /*001c*/ 	.word	0x00000000
        /*0020*/ 	.short	0x0003
        /*0022*/ 	.short	0x0018
        /*0024*/ 	.byte	0x00, 0xf5, 0x21, 0x00


	//----- nvinfo : EIATTR_KPARAM_INFO
	.align		4
.L_49:
        /*0028*/ 	.byte	0x04, 0x17
        /*002a*/ 	.short	(.L_51 - .L_50)
.L_50:
        /*002c*/ 	.word	0x00000000
        /*0030*/ 	.short	0x0002
        /*0032*/ 	.short	0x0010
        /*0034*/ 	.byte	0x00, 0xf5, 0x21, 0x00


	//----- nvinfo : EIATTR_KPARAM_INFO
	.align		4
.L_51:
        /*0038*/ 	.byte	0x04, 0x17
        /*003a*/ 	.short	(.L_53 - .L_52)
.L_52:
        /*003c*/ 	.word	0x00000000
        /*0040*/ 	.short	0x0001
        /*0042*/ 	.short	0x0008
        /*0044*/ 	.byte	0x00, 0xf5, 0x21, 0x00


	//----- nvinfo : EIATTR_KPARAM_INFO
	.align		4
.L_53:
        /*0048*/ 	.byte	0x04, 0x17
        /*004a*/ 	.short	(.L_55 - .L_54)
.L_54:
        /*004c*/ 	.word	0x00000000
        /*0050*/ 	.short	0x0000
        /*0052*/ 	.short	0x0000
        /*0054*/ 	.byte	0x00, 0xf5, 0x21, 0x00


	//----- nvinfo : EIATTR_SPARSE_MMA_MASK
	.align		4
.L_55:
        /*0058*/ 	.byte	0x03, 0x50
        /*005a*/ 	.short	0x0000


	//----- nvinfo : EIATTR_MAXREG_COUNT
	.align		4
        /*005c*/ 	.byte	0x03, 0x1b
        /*005e*/ 	.short	0x00ff


	//----- nvinfo : EIATTR_NUM_BARRIERS
	.align		4
        /*0060*/ 	.byte	0x02, 0x4c
        /*0062*/ 	.byte	0x01
	.zero		1


	//----- nvinfo : EIATTR_MERCURY_ISA_VERSION
	.align		4
        /*0064*/ 	.byte	0x03, 0x5f
        /*0066*/ 	.short	0x0101


	//----- nvinfo : EIATTR_VRC_CTA_INIT_COUNT
	.align		4
        /*0068*/ 	.byte	0x02, 0x4a
	.zero		1
	.zero		1


	//----- nvinfo : EIATTR_EXIT_INSTR_OFFSETS
	.align		4
        /*006c*/ 	.byte	0x04, 0x1c
        /*006e*/ 	.short	(.L_57 - .L_56)


	//   ....[0]....
.L_56:
        /*0070*/ 	.word	0x00000520


	//   ....[1]....
        /*0074*/ 	.word	0x00000570


	//----- nvinfo : EIATTR_CBANK_PARAM_SIZE
	.align		4
.L_57:
        /*0078*/ 	.byte	0x03, 0x19
        /*007a*/ 	.short	0x0024


	//----- nvinfo : EIATTR_PARAM_CBANK
	.align		4
        /*007c*/ 	.byte	0x04, 0x0a
        /*007e*/ 	.short	(.L_59 - .L_58)
	.align		4
.L_58:
        /*0080*/ 	.word	index@(.nv.constant0._Z14exp_sum_kernelPKfPfS0_S1_i)
        /*0084*/ 	.short	0x0380
        /*0086*/ 	.short	0x0024


	//----- nvinfo : EIATTR_SW_WAR
	.align		4
.L_59:
        /*0088*/ 	.byte	0x04, 0x36
        /*008a*/ 	.short	(.L_61 - .L_60)
.L_60:
        /*008c*/ 	.word	0x00000008
.L_61:


//--------------------- .nv.info._Z16final_max_kernelPKfPfi --------------------------
	.section	.nv.info._Z16final_max_kernelPKfPfi,"",@"SHT_CUDA_INFO"
	.sectionflags	@""
	.align	4


	//----- nvinfo : EIATTR_CUDA_API_VERSION
	.align		4
        /*0000*/ 	.byte	0x04, 0x37
        /*0002*/ 	.short	(.L_63 - .L_62)
.L_62:
        /*0004*/ 	.word	0x00000082


	//----- nvinfo : EIATTR_KPARAM_INFO
	.align		4
.L_63:
        /*0008*/ 	.byte	0x04, 0x17
        /*000a*/ 	.short	(.L_65 - .L_64)
.L_64:
        /*000c*/ 	.word	0x00000000
        /*0010*/ 	.short	0x0002
        /*0012*/ 	.short	0x0010
        /*0014*/ 	.byte	0x00, 0xf0, 0x11, 0x00


	//----- nvinfo : EIATTR_KPARAM_INFO
	.align		4
.L_65:
        /*0018*/ 	.byte	0x04, 0x17
        /*001a*/ 	.short	(.L_67 - .L_66)
.L_66:
        /*001c*/ 	.word	0x00000000
        /*0020*/ 	.short	0x0001
        /*0022*/ 	.short	0x0008
        /*0024*/ 	.byte	0x00, 0xf5, 0x21, 0x00


	//----- nvinfo : EIATTR_KPARAM_INFO
	.align		4
.L_67:
        /*0028*/ 	.byte	0x04, 0x17
        /*002a*/ 	.short	(.L_69 - .L_68)
.L_68:
        /*002c*/ 	.word	0x00000000
        /*0030*/ 	.short	0x0000
        /*0032*/ 	.short	0x0000
        /*0034*/ 	.byte	0x00, 0xf5, 0x21, 0x00


	//----- nvinfo : EIATTR_SPARSE_MMA_MASK
	.align		4
.L_69:
        /*0038*/ 	.byte	0x03, 0x50
        /*003a*/ 	.short	0x0000


	//----- nvinfo : EIATTR_MAXREG_COUNT
	.align		4
        /*003c*/ 	.byte	0x03, 0x1b
        /*003e*/ 	.short	0x00ff


	//----- nvinfo : EIATTR_NUM_BARRIERS
	.align		4
        /*0040*/ 	.byte	0x02, 0x4c
        /*0042*/ 	.byte	0x01
	.zero		1


	//----- nvinfo : EIATTR_MERCURY_ISA_VERSION
	.align		4
        /*0044*/ 	.byte	0x03, 0x5f
        /*0046*/ 	.short	0x0101


	//----- nvinfo : EIATTR_VRC_CTA_INIT_COUNT
	.align		4
        /*0048*/ 	.byte	0x02, 0x4a
	.zero		1
	.zero		1


	//----- nvinfo : EIATTR_EXIT_INSTR_OFFSETS
	.align		4
        /*004c*/ 	.byte	0x04, 0x1c
        /*004e*/ 	.short	(.L_71 - .L_70)


	//   ....[0]....
.L_70:
        /*0050*/ 	.word	0x000003f0


	//   ....[1]....
        /*0054*/ 	.word	0x00000430


	//----- nvinfo : EIATTR_CBANK_PARAM_SIZE
	.align		4
.L_71:
        /*0058*/ 	.byte	0x03, 0x19
        /*005a*/ 	.short	0x0014


	//----- nvinfo : EIATTR_PARAM_CBANK
	.align		4
        /*005c*/ 	.byte	0x04, 0x0a
        /*005e*/ 	.short	(.L_73 - .L_72)
	.align		4
.L_72:
        /*0060*/ 	.word	index@(.nv.constant0._Z16final_max_kernelPKfPfi)
        /*0064*/ 	.short	0x0380
        /*0066*/ 	.short	0x0014


	//----- nvinfo : EIATTR_SW_WAR
	.align		4
.L_73:
        /*0068*/ 	.byte	0x04, 0x36
        /*006a*/ 	.short	(.L_75 - .L_74)
.L_74:
        /*006c*/ 	.word	0x00000008
.L_75:


//--------------------- .nv.info._Z20max_reduction_kernelPKfPfi --------------------------
	.section	.nv.info._Z20max_reduction_kernelPKfPfi,"",@"SHT_CUDA_INFO"
	.sectionflags	@""
	.align	4


	//----- nvinfo : EIATTR_CUDA_API_VERSION
	.align		4
        /*0000*/ 	.byte	0x04, 0x37
        /*0002*/ 	.short	(.L_77 - .L_76)
.L_76:
        /*0004*/ 	.word	0x00000082


	//----- nvinfo : EIATTR_KPARAM_INFO
	.align		4
.L_77:
        /*0008*/ 	.byte	0x04, 0x17
        /*000a*/ 	.short	(.L_79 - .L_78)
.L_78:
        /*000c*/ 	.word	0x00000000
        /*0010*/ 	.short	0x0002
        /*0012*/ 	.short	0x0010
        /*0014*/ 	.byte	0x00, 0xf0, 0x11, 0x00


	//----- nvinfo : EIATTR_KPARAM_INFO
	.align		4
.L_79:
        /*0018*/ 	.byte	0x04, 0x17
        /*001a*/ 	.short	(.L_81 - .L_80)
.L_80:
        /*001c*/ 	.word	0x00000000
        /*0020*/ 	.short	0x0001
        /*0022*/ 	.short	0x0008
        /*0024*/ 	.byte	0x00, 0xf5, 0x21, 0x00


	//----- nvinfo : EIATTR_KPARAM_INFO
	.align		4
.L_81:
        /*0028*/ 	.byte	0x04, 0x17
        /*002a*/ 	.short	(.L_83 - .L_82)
.L_82:
        /*002c*/ 	.word	0x00000000
        /*0030*/ 	.short	0x0000
        /*0032*/ 	.short	0x0000
        /*0034*/ 	.byte	0x00, 0xf5, 0x21, 0x00


	//----- nvinfo : EIATTR_SPARSE_MMA_MASK
	.align		4
.L_83:
        /*0038*/ 	.byte	0x03, 0x50
        /*003a*/ 	.short	0x0000


	//----- nvinfo : EIATTR_MAXREG_COUNT
	.align		4
        /*003c*/ 	.byte	0x03, 0x1b
        /*003e*/ 	.short	0x00ff


	//----- nvinfo : EIATTR_NUM_BARRIERS
	.align		4
        /*0040*/ 	.byte	0x02, 0x4c
        /*0042*/ 	.byte	0x01
	.zero		1


	//----- nvinfo : EIATTR_MERCURY_ISA_VERSION
	.align		4
        /*0044*/ 	.byte	0x03, 0x5f
        /*0046*/ 	.short	0x0101


	//----- nvinfo : EIATTR_VRC_CTA_INIT_COUNT
	.align		4
        /*0048*/ 	.byte	0x02, 0x4a
	.zero		1
	.zero		1


	//----- nvinfo : EIATTR_EXIT_INSTR_OFFSETS
	.align		4
        /*004c*/ 	.byte	0x04, 0x1c
        /*004e*/ 	.short	(.L_85 - .L_84)


	//   ....[0]....
.L_84:
        /*0050*/ 	.word	0x00000420


	//   ....[1]....
        /*0054*/ 	.word	0x00000470


	//----- nvinfo : EIATTR_CBANK_PARAM_SIZE
	.align		4
.L_85:
        /*0058*/ 	.byte	0x03, 0x19
        /*005a*/ 	.short	0x0014


	//----- nvinfo : EIATTR_PARAM_CBANK
	.align		4
        /*005c*/ 	.byte	0x04, 0x0a
        /*005e*/ 	.short	(.L_87 - .L_86)
	.align		4
.L_86:
        /*0060*/ 	.word	index@(.nv.constant0._Z20max_reduction_kernelPKfPfi)
        /*0064*/ 	.short	0x0380
        /*0066*/ 	.short	0x0014


	//----- nvinfo : EIATTR_SW_WAR
	.align		4
.L_87:
        /*0068*/ 	.byte	0x04, 0x36
        /*006a*/ 	.short	(.L_89 - .L_88)
.L_88:
        /*006c*/ 	.word	0x00000008
.L_89:


//--------------------- .nv.callgraph             --------------------------
	.section	.nv.callgraph,"",@"SHT_CUDA_CALLGRAPH"
	.align	4
	.sectionentsize	8
	.align		4
        /*0000*/ 	.word	0x00000000
	.align		4
        /*0004*/ 	.word	0xffffffff
	.align		4
        /*0008*/ 	.word	0x00000000
	.align		4
        /*000c*/ 	.word	0xfffffffe
	.align		4
        /*0010*/ 	.word	0x00000000
	.align		4
        /*0014*/ 	.word	0xfffffffd
	.align		4
        /*0018*/ 	.word	0x00000000
	.align		4
        /*001c*/ 	.word	0xfffffffc


//--------------------- .text._Z27final_sum_and_divide_kernelPKfS0_Pfi --------------------------
	.section	.text._Z27final_sum_and_divide_kernelPKfS0_Pfi,"ax",@progbits
	.align	128
        .global         _Z27final_sum_and_divide_kernelPKfS0_Pfi
        .type           _Z27final_sum_and_divide_kernelPKfS0_Pfi,@function
        .size           _Z27final_sum_and_divide_kernelPKfS0_Pfi,(.L_x_17 - _Z27final_sum_and_divide_kernelPKfS0_Pfi)
        .other          _Z27final_sum_and_divide_kernelPKfS0_Pfi,@"STO_CUDA_ENTRY STV_DEFAULT"
_Z27final_sum_and_divide_kernelPKfS0_Pfi:
.text._Z27final_sum_and_divide_kernelPKfS0_Pfi:
[----:B------:R-:W-:Y:S01]  /*0000*/  LDC R1, c[0x0][0x37c] ;  /* 0x0000df00ff017b82 */ /* 0x000fe20000000800 */
[----:B------:R-:W0:Y:S07]  /*0010*/  S2R R3, SR_TID.X ;  /* 0x0000000000037919 */ /* 0x000e2e0000002100 */
[----:B------:R-:W0:Y:S01]  /*0020*/  S2UR UR4, SR_CTAID.X ;  /* 0x00000000000479c3 */ /* 0x000e220000002500 */
[----:B------:R-:W1:Y:S07]  /*0030*/  LDCU UR5, c[0x0][0x398] ;  /* 0x00007300ff0577ac */ /* 0x000e6e0008000800 */
[----:B------:R-:W0:Y:S02]  /*0040*/  LDC R2, c[0x0][0x360] ;  /* 0x0000d800ff027b82 */ /* 0x000e240000000800 */
[----:B0-----:R-:W-:-:S05]  /*0050*/  IMAD R2, R2, UR4, R3 ;  /* 0x0000000402027c24 */ /* 0x001fca000f8e0203 */
[----:B-1----:R-:W-:-:S13]  /*0060*/  ISETP.GE.AND P0, PT, R2, UR5, PT ;  /* 0x0000000502007c0c */ /* 0x002fda000bf06270 */
[----:B------:R-:W-:Y:S05]  /*0070*/  @P0 EXIT ;  /* 0x000000000000094d */ /* 0x000fea0003800000 */
[----:B------:R-:W0:Y:S01]  /*0080*/  LDC.64 R6, c[0x0][0x388] ;  /* 0x0000e200ff067b82 */ /* 0x000e220000000a00 */
[----:B------:R-:W0:Y:S07]  /*0090*/  LDCU.64 UR4, c[0x0][0x358] ;  /* 0x00006b00ff0477ac */ /* 0x000e2e0008000a00 */
[----:B------:R-:W1:Y:S01]  /*00a0*/  LDC.64 R4, c[0x0][0x380] ;  /* 0x0000e000ff047b82 */ /* 0x000e620000000a00 */
[----:B0-----:R-:W2:Y:S01]  /*00b0*/  LDG.E.CONSTANT R3, desc[UR4][R6.64] ;  /* 0x0000000406037981 */ /* 0x001ea2000c1e9900 */
[----:B-1----:R-:W-:-:S05]  /*00c0*/  IMAD.WIDE R4, R2, 0x4, R4 ;  /* 0x0000000402047825 */ /* 0x002fca00078e0204 */
[----:B------:R-:W3:Y:S01]  /*00d0*/  LDG.E.CONSTANT R0, desc[UR4][R4.64] ;  /* 0x0000000404007981 */ /* 0x000ee2000c1e9900 */
[----:B------:R-:W-:Y:S01]  /*00e0*/  BSSY.RECONVERGENT B0, `(.L_x_0) ;  /* 0x000000c000007945 */ /* 0x000fe20003800200 */
[----:B--2---:R-:W0:Y:S08]  /*00f0*/  MUFU.RCP R8, R3 ;  /* 0x0000000300087308 */ /* 0x004e300000001000 */
[----:B---3--:R-:W1:Y:S01]  /*0100*/  FCHK P0, R0, R3 ;  /* 0x0000000300007302 */ /* 0x008e620000000000 */
[----:B0-----:R-:W-:-:S04]  /*0110*/  FFMA R9, -R3, R8, 1 ;  /* 0x3f80000003097423 */ /* 0x001fc80000000108 */
[----:B------:R-:W-:-:S04]  /*0120*/  FFMA R9, R8, R9, R8 ;  /* 0x0000000908097223 */ /* 0x000fc80000000008 */
[----:B------:R-:W-:-:S04]  /*0130*/  FFMA R8, R0, R9, RZ ;  /* 0x0000000900087223 */ /* 0x000fc800000000ff */
[----:B------:R-:W-:-:S04]  /*0140*/  FFMA R10, -R3, R8, R0 ;  /* 0x00000008030a7223 */ /* 0x000fc80000000100 */
[----:B------:R-:W-:Y:S01]  /*0150*/  FFMA R9, R9, R10, R8 ;  /* 0x0000000a09097223 */ /* 0x000fe20000000008 */
[----:B-1----:R-:W-:Y:S06]  /*0160*/  @!P0 BRA `(.L_x_1) ;  /* 0x00000000000c8947 */ /* 0x002fec0003800000 */
[----:B------:R-:W-:-:S07]  /*0170*/  MOV R4, 0x190 ;  /* 0x0000019000047802 */ /* 0x000fce0000000f00 */
[----:B------:R-:W-:Y:S05]  /*0180*/  CALL.REL.NOINC `($__internal_0_$__cuda_sm3x_div_rn_noftz_f32_slowpath) ;  /* 0x0000000000187944 */ /* 0x000fea0003c00000 */
[----:B------:R-:W-:-:S07]  /*0190*/  IMAD.MOV.U32 R9, RZ, RZ, R0 ;  /* 0x000000ffff097224 */ /* 0x000fce00078e0000 */
.L_x_1:
[----:B------:R-:W-:Y:S05]  /*01a0*/  BSYNC.RECONVERGENT B0 ;  /* 0x0000000000007941 */ /* 0x000fea0003800200 */
.L_x_0:
[----:B------:R-:W0:Y:S02]  /*01b0*/  LDC.64 R4, c[0x0][0x390] ;  /* 0x0000e400ff047b82 */ /* 0x000e240000000a00 */
[----:B0-----:R-:W-:-:S05]  /*01c0*/  IMAD.WIDE R2, R2, 0x4, R4 ;  /* 0x0000000402027825 */ /* 0x001fca00078e0204 */
[----:B------:R-:W-:Y:S01]  /*01d0*/  STG.E desc[UR4][R2.64], R9 ;  /* 0x0000000902007986 */ /* 0x000fe2000c101904 */
[----:B------:R-:W-:Y:S05]  /*01e0*/  EXIT ;  /* 0x000000000000794d */ /* 0x000fea0003800000 */
        .weak           $__internal_0_$__cuda_sm3x_div_rn_noftz_f32_slowpath
        .type           $__internal_0_$__cuda_sm3x_div_rn_noftz_f32_slowpath,@function
        .size           $__internal_0_$__cuda_sm3x_div_rn_noftz_f32_slowpath,(.L_x_17 - $__internal_0_$__cuda_sm3x_div_rn_noftz_f32_slowpath)
$__internal_0_$__cuda_sm3x_div_rn_noftz_f32_slowpath:
[--C-:B------:R-:W-:Y:S01]  /*01f0*/  SHF.R.U32.HI R6, RZ, 0x17, R3.reuse ;  /* 0x00000017ff067819 */ /* 0x100fe20000011603 */
[----:B------:R-:W-:Y:S01]  /*0200*/  BSSY.RECONVERGENT B1, `(.L_x_2) ;  /* 0x0000064000017945 */ /* 0x000fe20003800200 */
[--C-:B------:R-:W-:Y:S01]  /*0210*/  SHF.R.U32.HI R5, RZ, 0x17, R0.reuse ;  /* 0x00000017ff057819 */ /* 0x100fe20000011600 */
[----:B------:R-:W-:Y:S01]  /*0220*/  IMAD.MOV.U32 R7, RZ, RZ, R0 ;  /* 0x000000ffff077224 */ /* 0x000fe200078e0000 */
[----:B------:R-:W-:Y:S01]  /*0230*/  LOP3.LUT R6, R6, 0xff, RZ, 0xc0, !PT ;  /* 0x000000ff06067812 */ /* 0x000fe200078ec0ff */
[----:B------:R-:W-:Y:S01]  /*0240*/  IMAD.MOV.U32 R8, RZ, RZ, R3 ;  /* 0x000000ffff087224 */ /* 0x000fe200078e0003 */
[----:B------:R-:W-:-:S03]  /*0250*/  LOP3.LUT R5, R5, 0xff, RZ, 0xc0, !PT ;  /* 0x000000ff05057812 */ /* 0x000fc600078ec0ff */
[----:B------:R-:W-:Y:S02]  /*0260*/  VIADD R11, R6, 0xffffffff ;  /* 0xffffffff060b7836 */ /* 0x000fe40000000000 */
[----:B------:R-:W-:-:S03]  /*0270*/  VIADD R10, R5, 0xffffffff ;  /* 0xffffffff050a7836 */ /* 0x000fc60000000000 */
[----:B------:R-:W-:-:S04]  /*0280*/  ISETP.GT.U32.AND P0, PT, R11, 0xfd, PT ;  /* 0x000000fd0b00780c */ /* 0x000fc80003f04070 */
[----:B------:R-:W-:-:S13]  /*0290*/  ISETP.GT.U32.OR P0, PT, R10, 0xfd, P0 ;  /* 0x000000fd0a00780c */ /* 0x000fda0000704470 */
[----:B------:R-:W-:Y:S01]  /*02a0*/  @!P0 IMAD.MOV.U32 R9, RZ, RZ, RZ ;  /* 0x000000ffff098224 */ /* 0x000fe200078e00ff */
[----:B------:R-:W-:Y:S06]  /*02b0*/  @!P0 BRA `(.L_x_3) ;  /* 0x00000000005c8947 */ /* 0x000fec0003800000 */
[----:B------:R-:W-:Y:S02]  /*02c0*/  FSETP.GTU.FTZ.AND P0, PT, |R0|, +INF , PT ;  /* 0x7f8000000000780b */ /* 0x000fe40003f1c200 */
[----:B------:R-:W-:-:S04]  /*02d0*/  FSETP.GTU.FTZ.AND P1, PT, |R3|, +INF , PT ;  /* 0x7f8000000300780b */ /* 0x000fc80003f3c200 */
[----:B------:R-:W-:-:S13]  /*02e0*/  PLOP3.LUT P0, PT, P0, P1, PT, 0xf8, 0x8f ;  /* 0x00000000008f781c */ /* 0x000fda0000703f70 */
[----:B------:R-:W-:Y:S05]  /*02f0*/  @P0 BRA `(.L_x_4) ;  /* 0x00000004004c0947 */ /* 0x000fea0003800000 */
[----:B------:R-:W-:-:S13]  /*0300*/  LOP3.LUT P0, RZ, R8, 0x7fffffff, R7, 0xc8, !PT ;  /* 0x7fffffff08ff7812 */ /* 0x000fda000780c807 */
[----:B------:R-:W-:Y:S05]  /*0310*/  @!P0 BRA `(.L_x_5) ;  /* 0x00000004003c8947 */ /* 0x000fea0003800000 */
[C---:B------:R-:W-:Y:S02]  /*0320*/  FSETP.NEU.FTZ.AND P2, PT, |R0|.reuse, +INF , PT ;  /* 0x7f8000000000780b */ /* 0x040fe40003f5d200 */
[----:B------:R-:W-:Y:S02]  /*0330*/  FSETP.NEU.FTZ.AND P1, PT, |R3|, +INF , PT ;  /* 0x7f8000000300780b */ /* 0x000fe40003f3d200 */
[----:B------:R-:W-:-:S11]  /*0340*/  FSETP.NEU.FTZ.AND P0, PT, |R0|, +INF , PT ;  /* 0x7f8000000000780b */ /* 0x000fd60003f1d200 */
[----:B------:R-:W-:Y:S05]  /*0350*/  @!P1 BRA !P2, `(.L_x_5) ;  /* 0x00000004002c9947 */ /* 0x000fea0005000000 */
[----:B------:R-:W-:-:S04]  /*0360*/  LOP3.LUT P2, RZ, R7, 0x7fffffff, RZ, 0xc0, !PT ;  /* 0x7fffffff07ff7812 */ /* 0x000fc8000784c0ff */
[----:B------:R-:W-:-:S13]  /*0370*/  PLOP3.LUT P1, PT, P1, P2, PT, 0x2f, 0xf2 ;  /* 0x0000000000f2781c */ /* 0x000fda0000f24577 */
[----:B------:R-:W-:Y:S05]  /*0380*/  @P1 BRA `(.L_x_6) ;  /* 0x0000000400181947 */ /* 0x000fea0003800000 */
[----:B------:R-:W-:-:S04]  /*0390*/  LOP3.LUT P1, RZ, R8, 0x7fffffff, RZ, 0xc0, !PT ;  /* 0x7fffffff08ff7812 */ /* 0x000fc8000782c0ff */
[----:B------:R-:W-:-:S13]  /*03a0*/  PLOP3.LUT P0, PT, P0, P1, PT, 0x2f, 0xf2 ;  /* 0x0000000000f2781c */ /* 0x000fda0000702577 */
[----:B------:R-:W-:Y:S05]  /*03b0*/  @P0 BRA `(.L_x_7) ;  /* 0x0000000400000947 */ /* 0x000fea0003800000 */
[----:B------:R-:W-:Y:S02]  /*03c0*/  ISETP.GE.AND P0, PT, R10, RZ, PT ;  /* 0x000000ff0a00720c */ /* 0x000fe40003f06270 */
[----:B------:R-:W-:-:S11]  /*03d0*/  ISETP.GE.AND P1, PT, R11, RZ, PT ;  /* 0x000000ff0b00720c */ /* 0x000fd60003f26270 */
[----:B------:R-:W-:Y:S02]  /*03e0*/  @P0 IMAD.MOV.U32 R9, RZ, RZ, RZ ;  /* 0x000000ffff090224 */ /* 0x000fe400078e00ff */
[----:B------:R-:W-:Y:S01]  /*03f0*/  @!P0 FFMA R7, R0, 1.84467440737095516160e+19, RZ ;  /* 0x5f80000000078823 */ /* 0x000fe200000000ff */
[----:B------:R-:W-:Y:S02]  /*0400*/  @!P0 IMAD.MOV.U32 R9, RZ, RZ, -0x40 ;  /* 0xffffffc0ff098424 */ /* 0x000fe400078e00ff */
[----:B------:R-:W-:Y:S02]  /*0410*/  @!P1 FFMA R8, R3, 1.84467440737095516160e+19, RZ ;  /* 0x5f80000003089823 */ /* 0x000fe400000000ff */
[----:B------:R-:W-:-:S07]  /*0420*/  @!P1 VIADD R9, R9, 0x40 ;  /* 0x0000004009099836 */ /* 0x000fce0000000000 */
.L_x_3:
[----:B------:R-:W-:Y:S01]  /*0430*/  LEA R3, R6, 0xc0800000, 0x17 ;  /* 0xc080000006037811 */ /* 0x000fe200078eb8ff */
[----:B------:R-:W-:Y:S01]  /*0440*/  VIADD R5, R5, 0xffffff81 ;  /* 0xffffff8105057836 */ /* 0x000fe20000000000 */
[----:B------:R-:W-:Y:S03]  /*0450*/  BSSY.RECONVERGENT B2, `(.L_x_8) ;  /* 0x0000035000027945 */ /* 0x000fe60003800200 */
[----:B------:R-:W-:Y:S01]  /*0460*/  IMAD.IADD R3, R8, 0x1, -R3 ;  /* 0x0000000108037824 */ /* 0x000fe200078e0a03 */
[C---:B------:R-:W-:Y:S01]  /*0470*/  IADD3 R6, PT, PT, R5.reuse, 0x7f, -R6 ;  /* 0x0000007f05067810 */ /* 0x040fe20007ffe806 */
[----:B------:R-:W-:Y:S02]  /*0480*/  IMAD R0, R5, -0x800000, R7 ;  /* 0xff80000005007824 */ /* 0x000fe400078e0207 */
[----:B------:R-:W0:Y:S01]  /*0490*/  MUFU.RCP R8, R3 ;  /* 0x0000000300087308 */ /* 0x000e220000001000 */
[----:B------:R-:W-:Y:S01]  /*04a0*/  FADD.FTZ R11, -R3, -RZ ;  /* 0x800000ff030b7221 */ /* 0x000fe20000010100 */
[----:B------:R-:W-:-:S03]  /*04b0*/  IMAD.IADD R6, R6, 0x1, R9 ;  /* 0x0000000106067824 */ /* 0x000fc600078e0209 */
[----:B0-----:R-:W-:-:S04]  /*04c0*/  FFMA R13, R8, R11, 1 ;  /* 0x3f800000080d7423 */ /* 0x001fc8000000000b */
[----:B------:R-:W-:-:S04]  /*04d0*/  FFMA R10, R8, R13, R8 ;  /* 0x0000000d080a7223 */ /* 0x000fc80000000008 */
[----:B------:R-:W-:-:S04]  /*04e0*/  FFMA R7, R0, R10, RZ ;  /* 0x0000000a00077223 */ /* 0x000fc800000000ff */
[----:B------:R-:W-:-:S04]  /*04f0*/  FFMA R8, R11, R7, R0 ;  /* 0x000000070b087223 */ /* 0x000fc80000000000 */
[----:B------:R-:W-:-:S04]  /*0500*/  FFMA R7, R10, R8, R7 ;  /* 0x000000080a077223 */ /* 0x000fc80000000007 */
[----:B------:R-:W-:-:S04]  /*0510*/  FFMA R8, R11, R7, R0 ;  /* 0x000000070b087223 */ /* 0x000fc80000000000 */
[----:B------:R-:W-:-:S05]  /*0520*/  FFMA R0, R10, R8, R7 ;  /* 0x000000080a007223 */ /* 0x000fca0000000007 */
[----:B------:R-:W-:-:S04]  /*0530*/  SHF.R.U32.HI R3, RZ, 0x17, R0 ;  /* 0x00000017ff037819 */ /* 0x000fc80000011600 */
[----:B------:R-:W-:-:S05]  /*0540*/  LOP3.LUT R3, R3, 0xff, RZ, 0xc0, !PT ;  /* 0x000000ff03037812 */ /* 0x000fca00078ec0ff */
[----:B------:R-:W-:-:S04]  /*0550*/  IMAD.IADD R9, R3, 0x1, R6 ;  /* 0x0000000103097824 */ /* 0x000fc800078e0206 */
[----:B------:R-:W-:-:S05]  /*0560*/  VIADD R3, R9, 0xffffffff ;  /* 0xffffffff09037836 */ /* 0x000fca0000000000 */
[----:B------:R-:W-:-:S13]  /*0570*/  ISETP.GE.U32.AND P0, PT, R3, 0xfe, PT ;  /* 0x000000fe0300780c */ /* 0x000fda0003f06070 */
[----:B------:R-:W-:Y:S05]  /*0580*/  @!P0 BRA `(.L_x_9) ;  /* 0x0000000000808947 */ /* 0x000fea0003800000 */
[----:B------:R-:W-:-:S13]  /*0590*/  ISETP.GT.AND P0, PT, R9, 0xfe, PT ;  /* 0x000000fe0900780c */ /* 0x000fda0003f04270 */
[----:B------:R-:W-:Y:S05]  /*05a0*/  @P0 BRA `(.L_x_10) ;  /* 0x00000000006c0947 */ /* 0x000fea0003800000 */
[----:B------:R-:W-:-:S13]  /*05b0*/  ISETP.GE.AND P0, PT, R9, 0x1, PT ;  /* 0x000000010900780c */ /* 0x000fda0003f06270 */
[----:B------:R-:W-:Y:S05]  /*05c0*/  @P0 BRA `(.L_x_11) ;  /* 0x0000000000740947 */ /* 0x000fea0003800000 */
[----:B------:R-:W-:Y:S02]  /*05d0*/  ISETP.GE.AND P0, PT, R9, -0x18, PT ;  /* 0xffffffe80900780c */ /* 0x000fe40003f06270 */
[----:B------:R-:W-:-:S11]  /*05e0*/  LOP3.LUT R0, R0, 0x80000000, RZ, 0xc0, !PT ;  /* 0x8000000000007812 */ /* 0x000fd600078ec0ff */
[----:B------:R-:W-:Y:S05]  /*05f0*/  @!P0 BRA `(.L_x_11) ;  /* 0x0000000000688947 */ /* 0x000fea0003800000 */
[CCC-:B------:R-:W-:Y:S01]  /*0600*/  FFMA.RZ R3, R10.reuse, R8.reuse, R7.reuse ;  /* 0x000000080a037223 */ /* 0x1c0fe2000000c007 */
[CCC-:B------:R-:W-:Y:S01]  /*0610*/  FFMA.RM R6, R10.reuse, R8.reuse, R7.reuse ;  /* 0x000000080a067223 */ /* 0x1c0fe20000004007 */
[C---:B------:R-:W-:Y:S02]  /*0620*/  ISETP.NE.AND P2, PT, R9.reuse, RZ, PT ;  /* 0x000000ff0900720c */ /* 0x040fe40003f45270 */
[----:B------:R-:W-:Y:S02]  /*0630*/  ISETP.NE.AND P1, PT, R9, RZ, PT ;  /* 0x000000ff0900720c */ /* 0x000fe40003f25270 */
[----:B------:R-:W-:Y:S01]  /*0640*/  LOP3.LUT R5, R3, 0x7fffff, RZ, 0xc0, !PT ;  /* 0x007fffff03057812 */ /* 0x000fe200078ec0ff */
[----:B------:R-:W-:Y:S01]  /*0650*/  FFMA.RP R3, R10, R8, R7 ;  /* 0x000000080a037223 */ /* 0x000fe20000008007 */
[----:B------:R-:W-:Y:S02]  /*0660*/  VIADD R8, R9, 0x20 ;  /* 0x0000002009087836 */ /* 0x000fe40000000000 */
[----:B------:R-:W-:Y:S01]  /*0670*/  LOP3.LUT R5, R5, 0x800000, RZ, 0xfc, !PT ;  /* 0x0080000005057812 */ /* 0x000fe200078efcff */
[----:B------:R-:W-:Y:S01]  /*0680*/  IMAD.MOV R7, RZ, RZ, -R9 ;  /* 0x000000ffff077224 */ /* 0x000fe200078e0a09 */
[----:B------:R-:W-:-:S02]  /*0690*/  FSETP.NEU.FTZ.AND P0, PT, R3, R6, PT ;  /* 0x000000060300720b */ /* 0x000fc40003f1d000 */
[----:B------:R-:W-:Y:S02]  /*06a0*/  SHF.L.U32 R8, R5, R8, RZ ;  /* 0x0000000805087219 */ /* 0x000fe400000006ff */
[----:B------:R-:W-:Y:S02]  /*06b0*/  SEL R6, R7, RZ, P2 ;  /* 0x000000ff07067207 */ /* 0x000fe40001000000 */
[----:B------:R-:W-:Y:S02]  /*06c0*/  ISETP.NE.AND P1, PT, R8, RZ, P1 ;  /* 0x000000ff0800720c */ /* 0x000fe40000f25270 */
[----:B------:R-:W-:Y:S02]  /*06d0*/  SHF.R.U32.HI R6, RZ, R6, R5 ;  /* 0x00000006ff067219 */ /* 0x000fe40000011605 */
[----:B------:R-:W-:Y:S02]  /*06e0*/  PLOP3.LUT P0, PT, P0, P1, PT, 0xf8, 0x8f ;  /* 0x00000000008f781c */ /* 0x000fe40000703f70 */
[----:B------:R-:W-:-:S02]  /*06f0*/  SHF.R.U32.HI R8, RZ, 0x1, R6 ;  /* 0x00000001ff087819 */ /* 0x000fc40000011606 */
[----:B------:R-:W-:-:S04]  /*0700*/  SEL R3, RZ, 0x1, !P0 ;  /* 0x00000001ff037807 */ /* 0x000fc80004000000 */
[----:B------:R-:W-:-:S04]  /*0710*/  LOP3.LUT R3, R3, 0x1, R8, 0xf8, !PT ;  /* 0x0000000103037812 */ /* 0x000fc800078ef808 */
[----:B------:R-:W-:-:S05]  /*0720*/  LOP3.LUT R3, R3, R6, RZ, 0xc0, !PT ;  /* 0x0000000603037212 */ /* 0x000fca00078ec0ff */
[----:B------:R-:W-:-:S05]  /*0730*/  IMAD.IADD R3, R8, 0x1, R3 ;  /* 0x0000000108037824 */ /* 0x000fca00078e0203 */
[----:B------:R-:W-:Y:S01]  /*0740*/  LOP3.LUT R0, R3, R0, RZ, 0xfc, !PT ;  /* 0x0000000003007212 */ /* 0x000fe200078efcff */
[----:B------:R-:W-:Y:S06]  /*0750*/  BRA `(.L_x_11) ;  /* 0x0000000000107947 */ /* 0x000fec0003800000 */
.L_x_10:
[----:B------:R-:W-:-:S04]  /*0760*/  LOP3.LUT R0, R0, 0x80000000, RZ, 0xc0, !PT ;  /* 0x8000000000007812 */ /* 0x000fc800078ec0ff */
[----:B------:R-:W-:Y:S01]  /*0770*/  LOP3.LUT R0, R0, 0x7f800000, RZ, 0xfc, !PT ;  /* 0x7f80000000007812 */ /* 0x000fe200078efcff */
[----:B------:R-:W-:Y:S06]  /*0780*/  BRA `(.L_x_11) ;  /* 0x0000000000047947 */ /* 0x000fec0003800000 */
.L_x_9:
[----:B------:R-:W-:-:S07]  /*0790*/  IMAD R0, R6, 0x800000, R0 ;  /* 0x0080000006007824 */ /* 0x000fce00078e0200 */
.L_x_11:
[----:B------:R-:W-:Y:S05]  /*07a0*/  BSYNC.RECONVERGENT B2 ;  /* 0x0000000000027941 */ /* 0x000fea0003800200 */
.L_x_8:
[----:B------:R-:W-:Y:S05]  /*07b0*/  BRA `(.L_x_12) ;  /* 0x0000000000207947 */ /* 0x000fea0003800000 */
.L_x_7:
[----:B------:R-:W-:-:S04]  /*07c0*/  LOP3.LUT R0, R8, 0x80000000, R7, 0x48, !PT ;  /* 0x8000000008007812 */ /* 0x000fc800078e4807 */
[----:B------:R-:W-:Y:S01]  /*07d0*/  LOP3.LUT R0, R0, 0x7f800000, RZ, 0xfc, !PT ;  /* 0x7f80000000007812 */ /* 0x000fe200078efcff */
[----:B------:R-:W-:Y:S06]  /*07e0*/  BRA `(.L_x_12) ;  /* 0x0000000000147947 */ /* 0x000fec0003800000 */
.L_x_6:
[----:B------:R-:W-:Y:S01]  /*07f0*/  LOP3.LUT R0, R8, 0x80000000, R7, 0x48, !PT ;  /* 0x8000000008007812 */ /* 0x000fe200078e4807 */
[----:B------:R-:W-:Y:S06]  /*0800*/  BRA `(.L_x_12) ;  /* 0x00000000000c7947 */ /* 0x000fec0003800000 */
.L_x_5:
[----:B------:R-:W0:Y:S01]  /*0810*/  MUFU.RSQ R0, -QNAN ;  /* 0xffc0000000007908 */ /* 0x000e220000001400 */
[----:B------:R-:W-:Y:S05]  /*0820*/  BRA `(.L_x_12) ;  /* 0x0000000000047947 */ /* 0x000fea0003800000 */
.L_x_4:
[----:B------:R-:W-:-:S07]  /*0830*/  FADD.FTZ R0, R0, R3 ;  /* 0x0000000300007221 */ /* 0x000fce0000010000 */
.L_x_12:
[----:B------:R-:W-:Y:S05]  /*0840*/  BSYNC.RECONVERGENT B1 ;  /* 0x0000000000017941 */ /* 0x000fea0003800200 */
.L_x_2:
[----:B------:R-:W-:-:S04]  /*0850*/  IMAD.MOV.U32 R5, RZ, RZ, 0x0 ;  /* 0x00000000ff057424 */ /* 0x000fc800078e00ff */
[----:B0-----:R-:W-:Y:S05]  /*0860*/  RET.REL.NODEC R4 `(_Z27final_sum_and_divide_kernelPKfS0_Pfi) ;  /* 0xfffffff404e47950 */ /* 0x001fea0003c3ffff */
.L_x_13:
[----:B------:R-:W-:-:S00]  /*0870*/  BRA `(.L_x_13) ;  /* 0xfffffffc00fc7947 */ /* 0x000fc0000383ffff */
[----:B------:R-:W-:-:S00]  /*0880*/  NOP ;  /* 0x0000000000007918 */ /* 0x000fc00000000000 */
[----:B------:R-:W-:-:S00]  /*0890*/  NOP ;  /* 0x0000000000007918 */ /* 0x000fc00000000000 */
[----:B------:R-:W-:-:S00]  /*08a0*/  NOP ;  /* 0x0000000000007918 */ /* 0x000fc00000000000 */
[----:B------:R-:W-:-:S00]  /*08b0*/  NOP ;  /* 0x0000000000007918 */ /* 0x000fc00000000000 */
[----:B------:R-:W-:-:S00]  /*08c0*/  NOP ;  /* 0x0000000000007918 */ /* 0x000fc00000000000 */
[----:B------:R-:W-:-:S00]  /*08d0*/  NOP ;  /* 0x0000000000007918 */ /* 0x000fc00000000000 */
[----:B------:R-:W-:-:S00]  /*08e0*/  NOP ;  /* 0x0000000000007918 */ /* 0x000fc00000000000 */
[----:B------:R-:W-:-:S00]  /*08f0*/  NOP ;  /* 0x0000000000007918 */ /* 0x000fc00000000000 */
.L_x_17:


//--------------------- .text._Z14exp_sum_kernelPKfPfS0_S1_i --------------------------
	.section	.text._Z14exp_sum_kernelPKfPfS0_S1_i,"ax",@progbits
	.align	128
        .global         _Z14exp_sum_kernelPKfPfS0_S1_i
        .type           _Z14exp_sum_kernelPKfPfS0_S1_i,@function
        .size           _Z14exp_sum_kernelPKfPfS0_S1_i,(.L_x_19 - _Z14exp_sum_kernelPKfPfS0_S1_i)
        .other          _Z14exp_sum_kernelPKfPfS0_S1_i,@"STO_CUDA_ENTRY STV_DEFAULT"
_Z14exp_sum_kernelPKfPfS0_S1_i:
.text._Z14exp_sum_kernelPKfPfS0_S1_i:
[----:B------:R-:W-:Y:S01]  /*0000*/  LDC R1, c[0x0][0x37c] ;  /* 0x0000df00ff017b82 */ /* 0x000fe20000000800 */
[----:B------:R-:W0:Y:S01]  /*0010*/  S2R R3, SR_TID.X ;  /* 0x0000000000037919 */ /* 0x000e220000002100 */
[----:B------:R-:W0:Y:S06]  /*0020*/  LDCU UR4, c[0x0][0x360] ;  /* 0x00006c00ff0477ac */ /* 0x000e2c0008000800 */
[----:B------:R-:W1:Y:S01]  /*0030*/  LDC.64 R4, c[0x0][0x380] ;  /* 0x0000e000ff047b82 */ /* 0x000e620000000a00 */
[----:B------:R-:W0:Y:S01]  /*0040*/  S2R R0, SR_CTAID.X ;  /* 0x0000000000007919 */ /* 0x000e220000002500 */
[----:B------:R-:W2:Y:S01]  /*0050*/  LDCU UR5, c[0x0][0x3a0] ;  /* 0x00007400ff0577ac */ /* 0x000ea20008000800 */
[----:B------:R-:W3:Y:S01]  /*0060*/  LDCU.64 UR6, c[0x0][0x358] ;  /* 0x00006b00ff0677ac */ /* 0x000ee20008000a00 */
[----:B0-----:R-:W-:-:S05]  /*0070*/  IMAD R11, R0, UR4, R3 ;  /* 0x00000004000b7c24 */ /* 0x001fca000f8e0203 */
[----:B--2---:R-:W-:-:S13]  /*0080*/  ISETP.GE.U32.AND P0, PT, R11, UR5, PT ;  /* 0x000000050b007c0c */ /* 0x004fda000bf06070 */
[----:B------:R-:W0:Y:S01]  /*0090*/  @!P0 LDC.64 R6, c[0x0][0x390] ;  /* 0x0000e400ff068b82 */ /* 0x000e220000000a00 */
[----:B-1----:R-:W-:-:S06]  /*00a0*/  @!P0 IMAD.WIDE.U32 R4, R11, 0x4, R4 ;  /* 0x000000040b048825 */ /* 0x002fcc00078e0004 */
[----:B---3--:R-:W2:Y:S04]  /*00b0*/  @!P0 LDG.E.CONSTANT R4, desc[UR6][R4.64] ;  /* 0x0000000604048981 */ /* 0x008ea8000c1e9900 */
[----:B0-----:R-:W2:Y:S01]  /*00c0*/  @!P0 LDG.E.CONSTANT R7, desc[UR6][R6.64] ;  /* 0x0000000606078981 */ /* 0x001ea2000c1e9900 */
[----:B------:R-:W-:Y:S01]  /*00d0*/  @!P0 MOV R9, 0x3bbb989d ;  /* 0x3bbb989d00098802 */ /* 0x000fe20000000f00 */
[----:B------:R-:W0:Y:S01]  /*00e0*/  S2UR UR5, SR_CgaCtaId ;  /* 0x00000000000579c3 */ /* 0x000e220000008800 */
[----:B------:R-:W-:Y:S01]  /*00f0*/  @!P0 MOV R13, 0x437c0000 ;  /* 0x437c0000000d8802 */ /* 0x000fe20000000f00 */
[----:B------:R-:W-:Y:S01]  /*0100*/  UMOV UR4, 0x400 ;  /* 0x0000040000047882 */ /* 0x000fe20000000000 */
[----:B------:R-:W-:Y:S01]  /*0110*/  ISETP.GT.U32.AND P1, PT, R3, 0x7f, PT ;  /* 0x0000007f0300780c */ /* 0x000fe20003f24070 */
[----:B0-----:R-:W-:Y:S01]  /*0120*/  ULEA UR4, UR5, UR4, 0x18 ;  /* 0x0000000405047291 */ /* 0x001fe2000f8ec0ff */
[----:B--2---:R-:W-:Y:S01]  /*0130*/  @!P0 FADD R2, R4, -R7 ;  /* 0x8000000704028221 */ /* 0x004fe20000000000 */
[----:B------:R-:W-:-:S03]  /*0140*/  HFMA2 R7, -RZ, RZ, 0, 0 ;  /* 0x00000000ff077431 */ /* 0x000fc600000001ff */
[----:B------:R-:W-:-:S04]  /*0150*/  @!P0 FFMA.SAT R8, R2, R9, 0.5 ;  /* 0x3f00000002088423 */ /* 0x000fc80000002009 */
[----:B------:R-:W-:-:S04]  /*0160*/  @!P0 FFMA.RM R10, R8, R13, 12582913 ;  /* 0x4b400001080a8423 */ /* 0x000fc8000000400d */
[C---:B------:R-:W-:Y:S01]  /*0170*/  @!P0 FADD R9, R10.reuse, -12583039 ;  /* 0xcb40007f0a098421 */ /* 0x040fe20000000000 */
[----:B------:R-:W-:-:S03]  /*0180*/  @!P0 SHF.L.U32 R10, R10, 0x17, RZ ;  /* 0x000000170a0a8819 */ /* 0x000fc600000006ff */
[C---:B------:R-:W-:Y:S02]  /*0190*/  @!P0 FFMA R13, R2.reuse, 1.4426950216293334961, -R9 ;  /* 0x3fb8aa3b020d8823 */ /* 0x040fe40000000809 */
[----:B------:R-:W0:Y:S02]  /*01a0*/  LDC.64 R8, c[0x0][0x388] ;  /* 0x0000e200ff087b82 */ /* 0x000e240000000a00 */
[----:B------:R-:W-:Y:S01]  /*01b0*/  @!P0 FFMA R13, R2, 1.925963033500011079e-08, R13 ;  /* 0x32a57060020d8823 */ /* 0x000fe2000000000d */
[----:B------:R-:W-:-:S05]  /*01c0*/  LEA R2, R3, UR4, 0x2 ;  /* 0x0000000403027c11 */ /* 0x000fca000f8e10ff */
[----:B------:R-:W1:Y:S01]  /*01d0*/  @!P0 MUFU.EX2 R13, R13 ;  /* 0x0000000d000d8308 */ /* 0x000e620000000800 */
[----:B0-----:R-:W-:-:S04]  /*01e0*/  @!P0 IMAD.WIDE.U32 R4, R11, 0x4, R8 ;  /* 0x000000040b048825 */ /* 0x001fc800078e0008 */
[----:B-1----:R-:W-:-:S05]  /*01f0*/  @!P0 FMUL R7, R10, R13 ;  /* 0x0000000d0a078220 */ /* 0x002fca0000400000 */
[----:B------:R-:W-:Y:S04]  /*0200*/  STS [R2], R7 ;  /* 0x0000000702007388 */ /* 0x000fe80000000800 */
[----:B------:R-:W-:Y:S01]  /*0210*/  @!P0 STG.E desc[UR6][R4.64], R7 ;  /* 0x0000000704008986 */ /* 0x000fe2000c101906 */
[----:B------:R-:W-:Y:S01]  /*0220*/  BAR.SYNC.DEFER_BLOCKING 0x0 ;  /* 0x0000000000007b1d */ /* 0x000fe20000010000 */
[----:B------:R-:W-:-:S05]  /*0230*/  ISETP.GT.U32.AND P0, PT, R3, 0x3f, PT ;  /* 0x0000003f0300780c */ /* 0x000fca0003f04070 */
[----:B------:R-:W-:Y:S04]  /*0240*/  @!P1 LDS R6, [R2+0x200] ;  /* 0x0002000002069984 */ /* 0x000fe80000000800 */
[----:B------:R-:W0:Y:S02]  /*0250*/  @!P1 LDS R9, [R2] ;  /* 0x0000000002099984 */ /* 0x000e240000000800 */
[----:B0-----:R-:W-:-:S05]  /*0260*/  @!P1 FADD R9, R6, R9 ;  /* 0x0000000906099221 */ /* 0x001fca0000000000 */
[----:B------:R-:W-:Y:S01]  /*0270*/  @!P1 STS [R2], R9 ;  /* 0x0000000902009388 */ /* 0x000fe20000000800 */
        /* <DEDUP_REMOVED lines=31> */
[----:B------:R-:W-:-:S05]  /*0470*/  ISETP.NE.AND P0, PT, R3, RZ, PT ;  /* 0x000000ff0300720c */ /* 0x000fca0003f05270 */
[----:B------:R-:W-:Y:S04]  /*0480*/  @!P1 LDS R4, [R2+0x8] ;  /* 0x0000080002049984 */ /* 0x000fe80000000800 */
[----:B------:R-:W0:Y:S02]  /*0490*/  @!P1 LDS R7, [R2] ;  /* 0x0000000002079984 */ /* 0x000e240000000800 */
[----:B0-----:R-:W-:-:S05]  /*04a0*/  @!P1 FADD R7, R4, R7 ;  /* 0x0000000704079221 */ /* 0x001fca0000000000 */
[----:B------:R-:W-:Y:S01]  /*04b0*/  @!P1 STS [R2], R7 ;  /* 0x0000000702009388 */ /* 0x000fe20000000800 */
[----:B------:R-:W-:Y:S06]  /*04c0*/  BAR.SYNC.DEFER_BLOCKING 0x0 ;  /* 0x0000000000007b1d */ /* 0x000fec0000010000 */
[----:B------:R-:W-:Y:S04]  /*04d0*/  @!P0 LDS R3, [UR4+0x4] ;  /* 0x00000404ff038984 */ /* 0x000fe80008000800 */
[----:B------:R-:W0:Y:S02]  /*04e0*/  @!P0 LDS R4, [R2] ;  /* 0x0000000002048984 */ /* 0x000e240000000800 */
[----:B0-----:R-:W-:-:S05]  /*04f0*/  @!P0 FADD R3, R3, R4 ;  /* 0x0000000403038221 */ /* 0x001fca0000000000 */
[----:B------:R0:W-:Y:S01]  /*0500*/  @!P0 STS [R2], R3 ;  /* 0x0000000302008388 */ /* 0x0001e20000000800 */
[----:B------:R-:W-:Y:S06]  /*0510*/  BAR.SYNC.DEFER_BLOCKING 0x0 ;  /* 0x0000000000007b1d */ /* 0x000fec0000010000 */
[----:B------:R-:W-:Y:S05]  /*0520*/  @P0 EXIT ;  /* 0x000000000000094d */ /* 0x000fea0003800000 */
[----:B------:R-:W1:Y:S01]  /*0530*/  LDS R5, [UR4] ;  /* 0x00000004ff057984 */ /* 0x000e620008000800 */
[----:B0-----:R-:W0:Y:S02]  /*0540*/  LDC.64 R2, c[0x0][0x398] ;  /* 0x0000e600ff027b82 */ /* 0x001e240000000a00 */
[----:B0-----:R-:W-:-:S05]  /*0550*/  IMAD.WIDE.U32 R2, R0, 0x4, R2 ;  /* 0x0000000400027825 */ /* 0x001fca00078e0002 */
[----:B-1----:R-:W-:Y:S01]  /*0560*/  STG.E desc[UR6][R2.64], R5 ;  /* 0x0000000502007986 */ /* 0x002fe2000c101906 */
[----:B------:R-:W-:Y:S05]  /*0570*/  EXIT ;  /* 0x000000000000794d */ /* 0x000fea0003800000 */
.L_x_14:
        /* <DEDUP_REMOVED lines=16> */
.L_x_19:


//--------------------- .text._Z16final_max_kernelPKfPfi --------------------------
	.section	.text._Z16final_max_kernelPKfPfi,"ax",@progbits
	.align	128
        .global         _Z16final_max_kernelPKfPfi
        .type           _Z16final_max_kernelPKfPfi,@function
        .size           _Z16final_max_kernelPKfPfi,(.L_x_20 - _Z16final_max_kernelPKfPfi)
        .other          _Z16final_max_kernelPKfPfi,@"STO_CUDA_ENTRY STV_DEFAULT"
_Z16final_max_kernelPKfPfi:
.text._Z16final_max_kernelPKfPfi:
[----:B------:R-:W-:Y:S01]  /*0000*/  LDC R1, c[0x0][0x37c] ;  /* 0x0000df00ff017b82 */ /* 0x000fe20000000800 */
[----:B------:R-:W0:Y:S01]  /*0010*/  S2R R9, SR_TID.X ;  /* 0x0000000000097919 */ /* 0x000e220000002100 */
[----:B------:R-:W0:Y:S01]  /*0020*/  LDCU UR4, c[0x0][0x390] ;  /* 0x00007200ff0477ac */ /* 0x000e220008000800 */
[----:B------:R-:W-:Y:S01]  /*0030*/  IMAD.MOV.U32 R0, RZ, RZ, -0x800001 ;  /* 0xff7fffffff007424 */ /* 0x000fe200078e00ff */
[----:B------:R-:W1:Y:S01]  /*0040*/  LDCU.64 UR6, c[0x0][0x358] ;  /* 0x00006b00ff0677ac */ /* 0x000e620008000a00 */
[----:B0-----:R-:W-:-:S13]  /*0050*/  ISETP.GE.U32.AND P0, PT, R9, UR4, PT ;  /* 0x0000000409007c0c */ /* 0x001fda000bf06070 */
[----:B------:R-:W0:Y:S02]  /*0060*/  @!P0 LDC.64 R2, c[0x0][0x380] ;  /* 0x0000e000ff028b82 */ /* 0x000e240000000a00 */
[----:B0-----:R-:W-:-:S05]  /*0070*/  @!P0 IMAD.WIDE.U32 R2, R9, 0x4, R2 ;  /* 0x0000000409028825 */ /* 0x001fca00078e0002 */
[----:B-1----:R-:W2:Y:S01]  /*0080*/  @!P0 LDG.E.CONSTANT R0, desc[UR6][R2.64] ;  /* 0x0000000602008981 */ /* 0x002ea2000c1e9900 */
[----:B------:R-:W0:Y:S01]  /*0090*/  S2UR UR5, SR_CgaCtaId ;  /* 0x00000000000579c3 */ /* 0x000e220000008800 */
[----:B------:R-:W-:Y:S01]  /*00a0*/  UMOV UR4, 0x400 ;  /* 0x0000040000047882 */ /* 0x000fe20000000000 */
[C---:B------:R-:W-:Y:S02]  /*00b0*/  ISETP.GT.U32.AND P1, PT, R9.reuse, 0x7f, PT ;  /* 0x0000007f0900780c */ /* 0x040fe40003f24070 */
[----:B------:R-:W-:Y:S01]  /*00c0*/  ISETP.GT.U32.AND P0, PT, R9, 0x3f, PT ;  /* 0x0000003f0900780c */ /* 0x000fe20003f04070 */
[----:B0-----:R-:W-:-:S06]  /*00d0*/  ULEA UR4, UR5, UR4, 0x18 ;  /* 0x0000000405047291 */ /* 0x001fcc000f8ec0ff */
[----:B------:R-:W-:-:S05]  /*00e0*/  LEA R5, R9, UR4, 0x2 ;  /* 0x0000000409057c11 */ /* 0x000fca000f8e10ff */
[----:B--2---:R-:W-:Y:S01]  /*00f0*/  STS [R5], R0 ;  /* 0x0000000005007388 */ /* 0x004fe20000000800 */
[----:B------:R-:W-:Y:S06]  /*0100*/  BAR.SYNC.DEFER_BLOCKING 0x0 ;  /* 0x0000000000007b1d */ /* 0x000fec0000010000 */
[----:B------:R-:W-:Y:S04]  /*0110*/  @!P1 LDS R4, [R5] ;  /* 0x0000000005049984 */ /* 0x000fe80000000800 */
[----:B------:R-:W0:Y:S02]  /*0120*/  @!P1 LDS R7, [R5+0x200] ;  /* 0x0002000005079984 */ /* 0x000e240000000800 */
[----:B0-----:R-:W-:-:S05]  /*0130*/  @!P1 FMNMX R4, R4, R7, !PT ;  /* 0x0000000704049209 */ /* 0x001fca0007800000 */
[----:B------:R-:W-:Y:S01]  /*0140*/  @!P1 STS [R5], R4 ;  /* 0x0000000405009388 */ /* 0x000fe20000000800 */
[----:B------:R-:W-:Y:S01]  /*0150*/  BAR.SYNC.DEFER_BLOCKING 0x0 ;  /* 0x0000000000007b1d */ /* 0x000fe20000010000 */
[----:B------:R-:W-:-:S05]  /*0160*/  ISETP.GT.U32.AND P1, PT, R9, 0x1f, PT ;  /* 0x0000001f0900780c */ /* 0x000fca0003f24070 */
        /* <DEDUP_REMOVED lines=29> */
[----:B------:R-:W-:-:S05]  /*0340*/  ISETP.NE.AND P0, PT, R9, RZ, PT ;  /* 0x000000ff0900720c */ /* 0x000fca0003f05270 */
[----:B------:R-:W-:Y:S04]  /*0350*/  @!P1 LDS R3, [R5] ;  /* 0x0000000005039984 */ /* 0x000fe80000000800 */
[----:B------:R-:W0:Y:S02]  /*0360*/  @!P1 LDS R4, [R5+0x8] ;  /* 0x0000080005049984 */ /* 0x000e240000000800 */
[----:B0-----:R-:W-:-:S05]  /*0370*/  @!P1 FMNMX R4, R3, R4, !PT ;  /* 0x0000000403049209 */ /* 0x001fca0007800000 */
[----:B------:R-:W-:Y:S01]  /*0380*/  @!P1 STS [R5], R4 ;  /* 0x0000000405009388 */ /* 0x000fe20000000800 */
[----:B------:R-:W-:Y:S06]  /*0390*/  BAR.SYNC.DEFER_BLOCKING 0x0 ;  /* 0x0000000000007b1d */ /* 0x000fec0000010000 */
[----:B------:R-:W-:Y:S04]  /*03a0*/  @!P0 LDS R2, [R5] ;  /* 0x0000000005028984 */ /* 0x000fe80000000800 */
[----:B------:R-:W0:Y:S02]  /*03b0*/  @!P0 LDS R3, [UR4+0x4] ;  /* 0x00000404ff038984 */ /* 0x000e240008000800 */
[----:B0-----:R-:W-:-:S05]  /*03c0*/  @!P0 FMNMX R2, R2, R3, !PT ;  /* 0x0000000302028209 */ /* 0x001fca0007800000 */
[----:B------:R0:W-:Y:S01]  /*03d0*/  @!P0 STS [R5], R2 ;  /* 0x0000000205008388 */ /* 0x0001e20000000800 */
[----:B------:R-:W-:Y:S06]  /*03e0*/  BAR.SYNC.DEFER_BLOCKING 0x0 ;  /* 0x0000000000007b1d */ /* 0x000fec0000010000 */
[----:B------:R-:W-:Y:S05]  /*03f0*/  @P0 EXIT ;  /* 0x000000000000094d */ /* 0x000fea0003800000 */
[----:B0-----:R-:W0:Y:S01]  /*0400*/  LDS R5, [UR4] ;  /* 0x00000004ff057984 */ /* 0x001e220008000800 */
[----:B------:R-:W0:Y:S03]  /*0410*/  LDC.64 R2, c[0x0][0x388] ;  /* 0x0000e200ff027b82 */ /* 0x000e260000000a00 */
[----:B0-----:R-:W-:Y:S01]  /*0420*/  STG.E desc[UR6][R2.64], R5 ;  /* 0x0000000502007986 */ /* 0x001fe2000c101906 */
[----:B------:R-:W-:Y:S05]  /*0430*/  EXIT ;  /* 0x000000000000794d */ /* 0x000fea0003800000 */
.L_x_15:
        /* <DEDUP_REMOVED lines=12> */
.L_x_20:


//--------------------- .text._Z20max_reduction_kernelPKfPfi --------------------------
	.section	.text._Z20max_reduction_kernelPKfPfi,"ax",@progbits
	.align	128
        .global         _Z20max_reduction_kernelPKfPfi
        .type           _Z20max_reduction_kernelPKfPfi,@function
        .size           _Z20max_reduction_kernelPKfPfi,(.L_x_21 - _Z20max_reduction_kernelPKfPfi)
        .other          _Z20max_reduction_kernelPKfPfi,@"STO_CUDA_ENTRY STV_DEFAULT"
_Z20max_reduction_kernelPKfPfi:
.text._Z20max_reduction_kernelPKfPfi:
[----:B------:R-:W-:Y:S01]  /*0000*/  LDC R1, c[0x0][0x37c] ;  /* 0x0000df00ff017b82 */ /* 0x000fe20000000800 */
[----:B------:R-:W0:Y:S01]  /*0010*/  S2R R9, SR_TID.X ;  /* 0x0000000000097919 */ /* 0x000e220000002100 */
[----:B------:R-:W0:Y:S01]  /*0020*/  LDCU UR4, c[0x0][0x360] ;  /* 0x00006c00ff0477ac */ /* 0x000e220008000800 */
[----:B------:R-:W-:Y:S01]  /*0030*/  IMAD.MOV.U32 R4, RZ, RZ, -0x800001 ;  /* 0xff7fffffff047424 */ /* 0x000fe200078e00ff */
[----:B------:R-:W0:Y:S01]  /*0040*/  S2R R0, SR_CTAID.X ;  /* 0x0000000000007919 */ /* 0x000e220000002500 */
[----:B------:R-:W1:Y:S01]  /*0050*/  LDCU UR5, c[0x0][0x390] ;  /* 0x00007200ff0577ac */ /* 0x000e620008000800 */
[----:B------:R-:W2:Y:S01]  /*0060*/  LDCU.64 UR6, c[0x0][0x358] ;  /* 0x00006b00ff0677ac */ /* 0x000ea20008000a00 */
[----:B0-----:R-:W-:-:S05]  /*0070*/  IMAD R5, R0, UR4, R9 ;  /* 0x0000000400057c24 */ /* 0x001fca000f8e0209 */
[----:B-1----:R-:W-:-:S13]  /*0080*/  ISETP.GE.U32.AND P0, PT, R5, UR5, PT ;  /* 0x0000000505007c0c */ /* 0x002fda000bf06070 */
[----:B------:R-:W0:Y:S02]  /*0090*/  @!P0 LDC.64 R2, c[0x0][0x380] ;  /* 0x0000e000ff028b82 */ /* 0x000e240000000a00 */
[----:B0-----:R-:W-:-:S05]  /*00a0*/  @!P0 IMAD.WIDE.U32 R2, R5, 0x4, R2 ;  /* 0x0000000405028825 */ /* 0x001fca00078e0002 */
[----:B--2---:R-:W2:Y:S01]  /*00b0*/  @!P0 LDG.E.CONSTANT R4, desc[UR6][R2.64] ;  /* 0x0000000602048981 */ /* 0x004ea2000c1e9900 */
        /* <DEDUP_REMOVED lines=56> */
[----:B------:R-:W1:Y:S02]  /*0440*/  LDC.64 R2, c[0x0][0x388] ;  /* 0x0000e200ff027b82 */ /* 0x000e640000000a00 */
[----:B-1----:R-:W-:-:S05]  /*0450*/  IMAD.WIDE.U32 R2, R0, 0x4, R2 ;  /* 0x0000000400027825 */ /* 0x002fca00078e0002 */
[----:B0-----:R-:W-:Y:S01]  /*0460*/  STG.E desc[UR6][R2.64], R5 ;  /* 0x0000000502007986 */ /* 0x001fe2000c101906 */
[----:B------:R-:W-:Y:S05]  /*0470*/  EXIT ;  /* 0x000000000000794d */ /* 0x000fea0003800000 */
.L_x_16:
        /* <DEDUP_REMOVED lines=16> */
.L_x_21:


//--------------------- .nv.shared.reserved.0     --------------------------
	.section	.nv.shared.reserved.0,"aw",@nobits
	.weak		__nv_reservedSMEM_offset_0_alias
	.size		__nv_reservedSMEM_offset_0_alias, 0, 64
	.other		__nv_reservedSMEM_offset_0_alias,@"STO_CUDA_RESERVED_SHARED STV_DEFAULT"
__nv_reservedSMEM_offset_0_alias:
	.zero		0
	.zero		64


//--------------------- .nv.shared._Z14exp_sum_kernelPKfPfS0_S1_i --------------------------
	.section	.nv.shared._Z14exp_sum_kernelPKfPfS0_S1_i,"aw",@nobits
	.sectionflags	@""
	.align	4
.nv.shared._Z14exp_sum_kernelPKfPfS0_S1_i:
	.zero		2048


//--------------------- .nv.shared._Z16final_max_kernelPKfPfi --------------------------
	.section	.nv.shared._Z16final_max_kernelPKfPfi,"aw",@nobits
	.sectionflags	@""
	.align	4
.nv.shared._Z16final_max_kernelPKfPfi:
	.zero		2048


//--------------------- .nv.shared._Z20max_reduction_kernelPKfPfi --------------------------
	.section	.nv.shared._Z20max_reduction_kernelPKfPfi,"aw",@nobits
	.sectionflags	@""
	.align	4
.nv.shared._Z20max_reduction_kernelPKfPfi:
	.zero		2048


//--------------------- .nv.constant0._Z27final_sum_and_divide_kernelPKfS0_Pfi --------------------------
	.section	.nv.constant0._Z27final_sum_and_divide_kernelPKfS0_Pfi,"a",@progbits
	.sectionflags	@""
	.align	4
.nv.constant0._Z27final_sum_and_divide_kernelPKfS0_Pfi:
	.zero		924


//--------------------- .nv.constant0._Z14exp_sum_kernelPKfPfS0_S1_i --------------------------
	.section	.nv.constant0._Z14exp_sum_kernelPKfPfS0_S1_i,"a",@progbits
	.sectionflags	@""
	.align	4
.nv.constant0._Z14exp_sum_kernelPKfPfS0_S1_i:
	.zero		932


//--------------------- .nv.constant0._Z16final_max_kernelPKfPfi --------------------------
	.section	.nv.constant0._Z16final_max_kernelPKfPfi,"a",@progbits
	.sectionflags	@""
	.align	4
.nv.constant0._Z16final_max_kernelPKfPfi:
	.zero		916


//--------------------- .nv.constant0._Z20max_reduction_kernelPKfPfi --------------------------
	.section	.nv.constant0._Z20max_reduction_kernelPKfPfi,"a",@progbits
	.sectionflags	@""
	.align	4
.nv.constant0._Z20max_reduction_kernelPKfPfi:
	.zero		916


//--------------------- SYMBOLS --------------------------

	.type		.nv.reservedSmem.offset0,@object
	.size		.nv.reservedSmem.offset0,0x4
	.type		.nv.reservedSmem.cap,@object
	.size		.nv.reservedSmem.cap,0x4
